	.target	sm_86

	.elftype	@"ET_EXEC"


//--------------------- .note.nv.tkinfo           --------------------------
	.section	.note.nv.tkinfo,"",@"SHT_NOTE"
	.sectionflags	@"SHF_NOTE_NV_TKINFO"
	.tkinfo
        /*0018*/ 	.word	0x00000002
        /*0030*/ 	.string	""
        /*0030*/ 	.string	"ptxas"
        /*0030*/ 	.string	"Cuda compilation tools, release 13.1, V13.1.80"
        /*0030*/ 	.string	"Build cuda_13.1.r13.1/compiler.36836380_0"
        /*0030*/ 	.string	"-v  -arch sm_86 "



//--------------------- .note.nv.cuinfo           --------------------------
	.section	.note.nv.cuinfo,"",@"SHT_NOTE"
	.sectionflags	@"SHF_NOTE_NV_CUINFO"
        /*0018*/ 	.short	0x0002
        /*001a*/ 	.short	0x0050
        /*001c*/ 	.short	0x0083
	.zero		2


//--------------------- .nv.info                  --------------------------
	.section	.nv.info,"",@"SHT_CUDA_INFO"
	.align	4


	//----- nvinfo : EIATTR_REGCOUNT
	.align		4
        /*0000*/ 	.byte	0x04, 0x2f
        /*0002*/ 	.short	(.L_1 - .L_0)
	.align		4
.L_0:
        /*0004*/ 	.word	index@(gemm_mma_kernel)
        /*0008*/ 	.word	0x0000006f


	//----- nvinfo : EIATTR_FRAME_SIZE
	.align		4
.L_1:
        /*000c*/ 	.byte	0x04, 0x11
        /*000e*/ 	.short	(.L_3 - .L_2)
	.align		4
.L_2:
        /*0010*/ 	.word	index@(gemm_mma_kernel)
        /*0014*/ 	.word	0x00000000


	//----- nvinfo : EIATTR_MIN_STACK_SIZE
	.align		4
.L_3:
        /*0018*/ 	.byte	0x04, 0x12
        /*001a*/ 	.short	(.L_5 - .L_4)
	.align		4
.L_4:
        /*001c*/ 	.word	index@(gemm_mma_kernel)
        /*0020*/ 	.word	0x00000000
.L_5:


//--------------------- .nv.info.gemm_mma_kernel  --------------------------
	.section	.nv.info.gemm_mma_kernel,"",@"SHT_CUDA_INFO"
	.sectionflags	@""
	.align	4


	//----- nvinfo : EIATTR_CUDA_API_VERSION
	.align		4
        /*0000*/ 	.byte	0x04, 0x37
        /*0002*/ 	.short	(.L_7 - .L_6)
.L_6:
        /*0004*/ 	.word	0x00000083


	//----- nvinfo : EIATTR_SW2861232_WAR
	.align		4
.L_7:
        /*0008*/ 	.byte	0x01, 0x35
	.zero		2


	//----- nvinfo : EIATTR_PARAM_CBANK
	.align		4
        /*000c*/ 	.byte	0x04, 0x0a
        /*000e*/ 	.short	(.L_9 - .L_8)
	.align		4
.L_8:
        /*0010*/ 	.word	index@(.nv.constant0.gemm_mma_kernel)
        /*0014*/ 	.short	0x0160
        /*0016*/ 	.short	0x0024


	//----- nvinfo : EIATTR_CBANK_PARAM_SIZE
	.align		4
.L_9:
        /*0018*/ 	.byte	0x03, 0x19
        /*001a*/ 	.short	0x0024


	//----- nvinfo : EIATTR_KPARAM_INFO
	.align		4
        /*001c*/ 	.byte	0x04, 0x17
        /*001e*/ 	.short	(.L_11 - .L_10)
.L_10:
        /*0020*/ 	.word	0x00000000
        /*0024*/ 	.short	0x0005
        /*0026*/ 	.short	0x0020
        /*0028*/ 	.byte	0x00, 0xf0, 0x11, 0x00


	//----- nvinfo : EIATTR_KPARAM_INFO
	.align		4
.L_11:
        /*002c*/ 	.byte	0x04, 0x17
        /*002e*/ 	.short	(.L_13 - .L_12)
.L_12:
        /*0030*/ 	.word	0x00000000
        /*0034*/ 	.short	0x0004
        /*0036*/ 	.short	0x001c
        /*0038*/ 	.byte	0x00, 0xf0, 0x11, 0x00


	//----- nvinfo : EIATTR_KPARAM_INFO
	.align		4
.L_13:
        /*003c*/ 	.byte	0x04, 0x17
        /*003e*/ 	.short	(.L_15 - .L_14)
.L_14:
        /*0040*/ 	.word	0x00000000
        /*0044*/ 	.short	0x0003
        /*0046*/ 	.short	0x0018
        /*0048*/ 	.byte	0x00, 0xf0, 0x11, 0x00


	//----- nvinfo : EIATTR_KPARAM_INFO
	.align		4
.L_15:
        /*004c*/ 	.byte	0x04, 0x17
        /*004e*/ 	.short	(.L_17 - .L_16)
.L_16:
        /*0050*/ 	.word	0x00000000
        /*0054*/ 	.short	0x0002
        /*0056*/ 	.short	0x0010
        /*0058*/ 	.byte	0x00, 0xf0, 0x21, 0x00


	//----- nvinfo : EIATTR_KPARAM_INFO
	.align		4
.L_17:
        /*005c*/ 	.byte	0x04, 0x17
        /*005e*/ 	.short	(.L_19 - .L_18)
.L_18:
        /*0060*/ 	.word	0x00000000
        /*0064*/ 	.short	0x0001
        /*0066*/ 	.short	0x0008
        /*0068*/ 	.byte	0x00, 0xf0, 0x21, 0x00


	//----- nvinfo : EIATTR_KPARAM_INFO
	.align		4
.L_19:
        /*006c*/ 	.byte	0x04, 0x17
        /*006e*/ 	.short	(.L_21 - .L_20)
.L_20:
        /*0070*/ 	.word	0x00000000
        /*0074*/ 	.short	0x0000
        /*0076*/ 	.short	0x0000
        /*0078*/ 	.byte	0x00, 0xf0, 0x21, 0x00


	//----- nvinfo : EIATTR_WMMA_USED
	.align		4
.L_21:
        /*007c*/ 	.byte	0x01, 0x2b
	.zero		2


	//----- nvinfo : EIATTR_MAXREG_COUNT
	.align		4
        /*0080*/ 	.byte	0x03, 0x1b
        /*0082*/ 	.short	0x00ff


	//----- nvinfo : EIATTR_NUM_BARRIERS
	.align		4
        /*0084*/ 	.byte	0x02, 0x4c
        /*0086*/ 	.byte	0x01
	.zero		1


	//----- nvinfo : EIATTR_MERCURY_ISA_VERSION
	.align		4
        /*0088*/ 	.byte	0x03, 0x5f
        /*008a*/ 	.short	0x0000


	//----- nvinfo : EIATTR_EXIT_INSTR_OFFSETS
	.align		4
        /*008c*/ 	.byte	0x04, 0x1c
        /*008e*/ 	.short	(.L_23 - .L_22)


	//   ....[0]....
.L_22:
        /*0090*/ 	.word	0x00003970


	//   ....[1]....
        /*0094*/ 	.word	0x00004370


	//   ....[2]....
        /*0098*/ 	.word	0x000044a0


	//----- nvinfo : EIATTR_MAX_THREADS
	.align		4
.L_23:
        /*009c*/ 	.byte	0x04, 0x05
        /*009e*/ 	.short	(.L_25 - .L_24)
.L_24:
        /*00a0*/ 	.word	0x00000080
        /*00a4*/ 	.word	0x00000001
        /*00a8*/ 	.word	0x00000001


	//----- nvinfo : EIATTR_CRS_STACK_SIZE
	.align		4
.L_25:
        /*00ac*/ 	.byte	0x04, 0x1e
        /*00ae*/ 	.short	(.L_27 - .L_26)
.L_26:
        /*00b0*/ 	.word	0x00000000
.L_27:


//--------------------- .nv.callgraph             --------------------------
	.section	.nv.callgraph,"",@"SHT_CUDA_CALLGRAPH"
	.align	4
	.sectionentsize	8
	.align		4
        /*0000*/ 	.word	0x00000000
	.align		4
        /*0004*/ 	.word	0xffffffff
	.align		4
        /*0008*/ 	.word	0x00000000
	.align		4
        /*000c*/ 	.word	0xfffffffe
	.align		4
        /*0010*/ 	.word	0x00000000
	.align		4
        /*0014*/ 	.word	0xfffffffd
	.align		4
        /*0018*/ 	.word	0x00000000
	.align		4
        /*001c*/ 	.word	0xfffffffc


//--------------------- .nv.rel.action            --------------------------
	.section	.nv.rel.action,"",@"SHT_CUDA_RELOCINFO"
	.align	8
	.sectionentsize	8
        /*0000*/ 	.byte	0x73, 0x00, 0x00, 0x00, 0x00, 0x00, 0x00, 0x00, 0x00, 0x00, 0x00, 0x11, 0x25, 0x00, 0x05, 0x36


//--------------------- .nv.constant0.gemm_mma_kernel --------------------------
	.section	.nv.constant0.gemm_mma_kernel,"a",@progbits
	.sectionflags	@""
	.align	4
.nv.constant0.gemm_mma_kernel:
	.zero		388


//--------------------- .text.gemm_mma_kernel     --------------------------
	.section	.text.gemm_mma_kernel,"ax",@progbits
	.sectioninfo	@"SHI_REGISTERS=111"
	.align	128
        .global         gemm_mma_kernel
        .type           gemm_mma_kernel,@function
        .size           gemm_mma_kernel,(.L_x_62 - gemm_mma_kernel)
        .other          gemm_mma_kernel,@"STO_CUDA_ENTRY STV_DEFAULT"
gemm_mma_kernel:
.text.gemm_mma_kernel:
[----:B------:R-:W-:Y:S02]  /*0000*/  IMAD.MOV.U32 R1, RZ, RZ, c[0x0][0x28] ;  /* 0x00000a00ff017624 */ /* 0x000fe400078e00ff */
[----:B------:R-:W1:Y:S01]  /*0010*/  S2R R0, SR_TID.X ;  /* 0x0000000000007919 */ /* 0x000e620000002100 */
[----:B------:R-:W-:Y:S01]  /*0020*/  ULDC UR4, c[0x0][0x180] ;  /* 0x0000600000047ab9 */ /* 0x000fe20000000800 */
[----:B------:R-:W-:Y:S01]  /*0030*/  BSSY B0, `(.L_x_0) ;  /* 0x000019f000007945 */ /* 0x000fe20003800000 */
[----:B------:R-:W-:Y:S01]  /*0040*/  UIADD3 UR4, UR4, 0xf, URZ ;  /* 0x0000000f04047890 */ /* 0x000fe2000fffe03f */
[----:B------:R-:W2:Y:S01]  /*0050*/  S2R R74, SR_CTAID.Y ;  /* 0x00000000004a7919 */ /* 0x000ea20000002600 */
[----:B------:R-:W-:Y:S01]  /*0060*/  ULDC.64 UR6, c[0x0][0x118] ;  /* 0x0000460000067ab9 */ /* 0x000fe20000000a00 */
[----:B------:R-:W-:Y:S01]  /*0070*/  IMAD.MOV.U32 R73, RZ, RZ, RZ ;  /* 0x000000ffff497224 */ /* 0x000fe200078e00ff */
[----:B------:R-:W-:Y:S01]  /*0080*/  USHF.R.S32.HI UR5, URZ, 0x1f, UR4 ;  /* 0x0000001f3f057899 */ /* 0x000fe20008011404 */
[----:B------:R-:W3:Y:S01]  /*0090*/  S2R R75, SR_CTAID.X ;  /* 0x00000000004b7919 */ /* 0x000ee20000002500 */
[----:B------:R-:W-:Y:S02]  /*00a0*/  IMAD.MOV.U32 R71, RZ, RZ, RZ ;  /* 0x000000ffff477224 */ /* 0x000fe400078e00ff */
[----:B------:R-:W-:Y:S01]  /*00b0*/  ULEA.HI UR5, UR5, UR4, URZ, 0x4 ;  /* 0x0000000405057291 */ /* 0x000fe2000f8f203f */
[----:B------:R-:W-:-:S02]  /*00c0*/  IMAD.MOV.U32 R69, RZ, RZ, RZ ;  /* 0x000000ffff457224 */ /* 0x000fc400078e00ff */
[----:B------:R-:W-:Y:S01]  /*00d0*/  IMAD.MOV.U32 R67, RZ, RZ, RZ ;  /* 0x000000ffff437224 */ /* 0x000fe200078e00ff */
[----:B------:R-:W-:Y:S01]  /*00e0*/  USHF.R.S32.HI UR5, URZ, 0x4, UR5 ;  /* 0x000000043f057899 */ /* 0x000fe20008011405 */
[----:B------:R-:W-:Y:S02]  /*00f0*/  IMAD.MOV.U32 R65, RZ, RZ, RZ ;  /* 0x000000ffff417224 */ /* 0x000fe400078e00ff */
[----:B------:R-:W-:Y:S02]  /*0100*/  IMAD.MOV.U32 R63, RZ, RZ, RZ ;  /* 0x000000ffff3f7224 */ /* 0x000fe400078e00ff */
[----:B------:R-:W-:Y:S02]  /*0110*/  IMAD.MOV.U32 R61, RZ, RZ, RZ ;  /* 0x000000ffff3d7224 */ /* 0x000fe400078e00ff */
[----:B------:R-:W-:Y:S01]  /*0120*/  IMAD.MOV.U32 R59, RZ, RZ, RZ ;  /* 0x000000ffff3b7224 */ /* 0x000fe200078e00ff */
[----:B-1----:R-:W-:Y:S02]  /*0130*/  ISETP.GT.AND P0, PT, R0, 0x1f, PT ;  /* 0x0000001f0000780c */ /* 0x002fe40003f04270 */
[----:B------:R-:W-:Y:S01]  /*0140*/  SHF.R.S32.HI R5, RZ, 0x1f, R0 ;  /* 0x0000001fff057819 */ /* 0x000fe20000011400 */
[----:B--2---:R-:W-:-:S03]  /*0150*/  IMAD.SHL.U32 R74, R74, 0x80, RZ ;  /* 0x000000804a4a7824 */ /* 0x004fc600078e00ff */
[----:B------:R-:W-:Y:S01]  /*0160*/  LEA.HI R77, R5, R0, RZ, 0x5 ;  /* 0x00000000054d7211 */ /* 0x000fe200078f28ff */
[----:B---3--:R-:W-:-:S03]  /*0170*/  IMAD.SHL.U32 R75, R75, 0x40, RZ ;  /* 0x000000404b4b7824 */ /* 0x008fc600078e00ff */
[----:B------:R-:W-:-:S03]  /*0180*/  LEA.HI.SX32 R77, R77, 0xffffffff, 0x1b ;  /* 0xffffffff4d4d7811 */ /* 0x000fc600078fdaff */
[----:B------:R-:W-:Y:S05]  /*0190*/  @P0 BRA `(.L_x_1) ;  /* 0x0000188000000947 */ /* 0x000fea0003800000 */
[C---:B------:R-:W-:Y:S01]  /*01a0*/  IMAD.SHL.U32 R6, R0.reuse, 0x8, RZ ;  /* 0x0000000800067824 */ /* 0x040fe200078e00ff */
[C---:B------:R-:W-:Y:S02]  /*01b0*/  IADD3 R2, R0.reuse, 0x20, RZ ;  /* 0x0000002000027810 */ /* 0x040fe40007ffe0ff */
[----:B------:R-:W-:Y:S02]  /*01c0*/  IADD3 R3, R0, 0x40, RZ ;  /* 0x0000004000037810 */ /* 0x000fe40007ffe0ff */
[----:B------:R-:W-:Y:S01]  /*01d0*/  SHF.R.S32.HI R7, RZ, 0x1f, R6 ;  /* 0x0000001fff077819 */ /* 0x000fe20000011406 */
[----:B------:R-:W-:Y:S01]  /*01e0*/  IMAD.SHL.U32 R10, R2, 0x8, RZ ;  /* 0x00000008020a7824 */ /* 0x000fe200078e00ff */
[C---:B------:R-:W-:Y:S01]  /*01f0*/  LEA.HI R16, R3.reuse, R3, RZ, 0x1 ;  /* 0x0000000303107211 */ /* 0x040fe200078f08ff */
[----:B------:R-:W-:Y:S01]  /*0200*/  IMAD.SHL.U32 R12, R3, 0x8, RZ ;  /* 0x00000008030c7824 */ /* 0x000fe200078e00ff */
[CC--:B------:R-:W-:Y:S02]  /*0210*/  LEA.HI R4, R7.reuse, R6.reuse, RZ, 0x4 ;  /* 0x0000000607047211 */ /* 0x0c0fe400078f20ff */
[----:B------:R-:W-:-:S02]  /*0220*/  LEA.HI R8, R7, R6, RZ, 0x6 ;  /* 0x0000000607087211 */ /* 0x000fc400078f30ff */
[----:B------:R-:W-:Y:S02]  /*0230*/  LOP3.LUT R7, R4, 0xfffffff0, RZ, 0xc0, !PT ;  /* 0xfffffff004077812 */ /* 0x000fe400078ec0ff */
[----:B------:R-:W-:Y:S02]  /*0240*/  LOP3.LUT R9, R8, 0xffffffc0, RZ, 0xc0, !PT ;  /* 0xffffffc008097812 */ /* 0x000fe400078ec0ff */
[----:B------:R-:W-:Y:S01]  /*0250*/  SHF.R.S32.HI R11, RZ, 0x1f, R10 ;  /* 0x0000001fff0b7819 */ /* 0x000fe2000001140a */
[C---:B------:R-:W-:Y:S01]  /*0260*/  IMAD.IADD R4, R6.reuse, 0x1, -R7 ;  /* 0x0000000106047824 */ /* 0x040fe200078e0a07 */
[----:B------:R-:W-:Y:S01]  /*0270*/  SHF.R.S32.HI R13, RZ, 0x1f, R12 ;  /* 0x0000001fff0d7819 */ /* 0x000fe2000001140c */
[----:B------:R-:W-:Y:S01]  /*0280*/  IMAD.IADD R20, R6, 0x1, -R9 ;  /* 0x0000000106147824 */ /* 0x000fe200078e0a09 */
[----:B------:R-:W-:Y:S02]  /*0290*/  LEA.HI R6, R11, R10, RZ, 0x4 ;  /* 0x0000000a0b067211 */ /* 0x000fe400078f20ff */
[----:B------:R-:W-:-:S02]  /*02a0*/  LEA.HI R8, R13, R12, RZ, 0x4 ;  /* 0x0000000c0d087211 */ /* 0x000fc400078f20ff */
[----:B------:R-:W-:Y:S02]  /*02b0*/  LEA.HI R11, R11, R10, RZ, 0x6 ;  /* 0x0000000a0b0b7211 */ /* 0x000fe400078f30ff */
[----:B------:R-:W-:Y:S02]  /*02c0*/  LEA.HI R13, R13, R12, RZ, 0x6 ;  /* 0x0000000c0d0d7211 */ /* 0x000fe400078f30ff */
[----:B------:R-:W-:Y:S02]  /*02d0*/  LOP3.LUT R7, R6, 0xfffffff0, RZ, 0xc0, !PT ;  /* 0xfffffff006077812 */ /* 0x000fe400078ec0ff */
[----:B------:R-:W-:Y:S02]  /*02e0*/  LOP3.LUT R11, R11, 0xffffffc0, RZ, 0xc0, !PT ;  /* 0xffffffc00b0b7812 */ /* 0x000fe400078ec0ff */
[----:B------:R-:W-:Y:S01]  /*02f0*/  LOP3.LUT R13, R13, 0xffffffc0, RZ, 0xc0, !PT ;  /* 0xffffffc00d0d7812 */ /* 0x000fe200078ec0ff */
[C---:B------:R-:W-:Y:S01]  /*0300*/  IMAD.IADD R6, R10.reuse, 0x1, -R7 ;  /* 0x000000010a067824 */ /* 0x040fe200078e0a07 */
[----:B------:R-:W-:Y:S01]  /*0310*/  SHF.R.S32.HI R15, RZ, 0x1f, R2 ;  /* 0x0000001fff0f7819 */ /* 0x000fe20000011402 */
[----:B------:R-:W-:Y:S01]  /*0320*/  IMAD.IADD R23, R10, 0x1, -R11 ;  /* 0x000000010a177824 */ /* 0x000fe200078e0a0b */
[----:B------:R-:W-:Y:S01]  /*0330*/  LEA.HI R10, R0, R0, RZ, 0x1 ;  /* 0x00000000000a7211 */ /* 0x000fe200078f08ff */
[----:B------:R-:W-:Y:S01]  /*0340*/  IMAD.IADD R26, R12, 0x1, -R13 ;  /* 0x000000010c1a7824 */ /* 0x000fe200078e0a0d */
[----:B------:R-:W-:Y:S01]  /*0350*/  LEA.HI R13, R2, R2, RZ, 0x1 ;  /* 0x00000002020d7211 */ /* 0x000fe200078f08ff */
[C---:B------:R-:W-:Y:S01]  /*0360*/  IMAD.IADD R22, R75.reuse, 0x1, R23 ;  /* 0x000000014b167824 */ /* 0x040fe200078e0217 */
[----:B------:R-:W-:Y:S01]  /*0370*/  SHF.R.S32.HI R18, RZ, 0x1f, R3 ;  /* 0x0000001fff127819 */ /* 0x000fe20000011403 */
[----:B------:R-:W-:Y:S01]  /*0380*/  IMAD.IADD R25, R75, 0x1, R26 ;  /* 0x000000014b197824 */ /* 0x000fe200078e021a */
[----:B------:R-:W-:-:S02]  /*0390*/  LOP3.LUT R9, R8, 0xfffffff0, RZ, 0xc0, !PT ;  /* 0xfffffff008097812 */ /* 0x000fc400078ec0ff */
[----:B------:R-:W-:Y:S02]  /*03a0*/  SHF.R.S32.HI R24, RZ, 0x1, R16 ;  /* 0x00000001ff187819 */ /* 0x000fe40000011410 */
[----:B------:R-:W-:Y:S01]  /*03b0*/  LEA.HI R11, R5, R0, RZ, 0x3 ;  /* 0x00000000050b7211 */ /* 0x000fe200078f18ff */
[----:B------:R-:W-:Y:S01]  /*03c0*/  IMAD.IADD R7, R12, 0x1, -R9 ;  /* 0x000000010c077824 */ /* 0x000fe200078e0a09 */
[----:B------:R-:W-:Y:S01]  /*03d0*/  SHF.R.S32.HI R19, RZ, 0x1, R10 ;  /* 0x00000001ff137819 */ /* 0x000fe2000001140a */
[C---:B------:R-:W-:Y:S01]  /*03e0*/  IMAD.IADD R45, R74.reuse, 0x1, R24 ;  /* 0x000000014a2d7824 */ /* 0x040fe200078e0218 */
[----:B------:R-:W-:Y:S01]  /*03f0*/  SHF.R.S32.HI R21, RZ, 0x1, R13 ;  /* 0x00000001ff157819 */ /* 0x000fe2000001140d */
[----:B------:R-:W-:Y:S01]  /*0400*/  IMAD.MOV.U32 R9, RZ, RZ, RZ ;  /* 0x000000ffff097224 */ /* 0x000fe200078e00ff */
[----:B------:R-:W-:Y:S01]  /*0410*/  LEA.HI R14, R15, R2, RZ, 0x3 ;  /* 0x000000020f0e7211 */ /* 0x000fe200078f18ff */
[----:B------:R-:W-:Y:S01]  /*0420*/  IMAD.IADD R43, R74, 0x1, R19 ;  /* 0x000000014a2b7824 */ /* 0x000fe200078e0213 */
[----:B------:R-:W-:Y:S01]  /*0430*/  LEA.HI R16, R18, R3, RZ, 0x3 ;  /* 0x0000000312107211 */ /* 0x000fe200078f18ff */
[----:B------:R-:W-:Y:S01]  /*0440*/  IMAD.IADD R44, R74, 0x1, R21 ;  /* 0x000000014a2c7824 */ /* 0x000fe200078e0215 */
[C---:B------:R-:W-:Y:S01]  /*0450*/  IADD3 R42, -R0.reuse, 0xff, RZ ;  /* 0x000000ff002a7810 */ /* 0x040fe20007ffe1ff */
[----:B------:R-:W-:Y:S01]  /*0460*/  IMAD R18, R19, 0x18, R4 ;  /* 0x0000001813127824 */ /* 0x000fe200078e0204 */
[----:B------:R-:W-:Y:S01]  /*0470*/  IADD3 R41, -R0, 0x7f, RZ ;  /* 0x0000007f00297810 */ /* 0x000fe20007ffe1ff */
[----:B------:R-:W-:Y:S01]  /*0480*/  IMAD.IADD R19, R75, 0x1, R20 ;  /* 0x000000014b137824 */ /* 0x000fe200078e0214 */
[----:B------:R-:W-:Y:S01]  /*0490*/  SHF.R.S32.HI R10, RZ, 0x3, R11 ;  /* 0x00000003ff0a7819 */ /* 0x000fe2000001140b */
[----:B------:R-:W-:Y:S01]  /*04a0*/  IMAD R13, R43, c[0x0][0x180], RZ ;  /* 0x000060002b0d7a24 */ /* 0x000fe200078e02ff */
[----:B------:R-:W-:Y:S01]  /*04b0*/  SHF.R.S32.HI R14, RZ, 0x3, R14 ;  /* 0x00000003ff0e7819 */ /* 0x000fe2000001140e */
[----:B------:R-:W-:Y:S01]  /*04c0*/  IMAD R15, R44, c[0x0][0x180], RZ ;  /* 0x000060002c0f7a24 */ /* 0x000fe200078e02ff */
[----:B------:R-:W-:Y:S01]  /*04d0*/  SHF.R.S32.HI R16, RZ, 0x3, R16 ;  /* 0x00000003ff107819 */ /* 0x000fe20000011410 */
[----:B------:R-:W-:Y:S01]  /*04e0*/  IMAD R17, R45, c[0x0][0x180], RZ ;  /* 0x000060002d117a24 */ /* 0x000fe200078e02ff */
[----:B------:R-:W-:Y:S01]  /*04f0*/  LEA.HI R11, R42, 0x1, RZ, 0x1b ;  /* 0x000000012a0b7811 */ /* 0x000fe200078fd8ff */
[----:B------:R-:W-:Y:S01]  /*0500*/  IMAD R20, R10, 0x48, R20 ;  /* 0x000000480a147824 */ /* 0x000fe200078e0214 */
[----:B------:R-:W-:Y:S01]  /*0510*/  LEA.HI R12, R41, 0x1, RZ, 0x1b ;  /* 0x00000001290c7811 */ /* 0x000fe200078fd8ff */
[----:B------:R-:W-:Y:S01]  /*0520*/  IMAD R21, R21, 0x18, R6 ;  /* 0x0000001815157824 */ /* 0x000fe200078e0206 */
[----:B------:R-:W-:Y:S01]  /*0530*/  IADD3 R8, R0, 0x60, RZ ;  /* 0x0000006000087810 */ /* 0x000fe20007ffe0ff */
[----:B------:R-:W-:Y:S01]  /*0540*/  IMAD R23, R14, 0x48, R23 ;  /* 0x000000480e177824 */ /* 0x000fe200078e0217 */
[----:B------:R-:W-:Y:S01]  /*0550*/  LOP3.LUT R11, R11, 0x3, RZ, 0xc0, !PT ;  /* 0x000000030b0b7812 */ /* 0x000fe200078ec0ff */
[----:B------:R-:W-:Y:S01]  /*0560*/  IMAD R24, R24, 0x18, R7 ;  /* 0x0000001818187824 */ /* 0x000fe200078e0207 */
[----:B------:R-:W-:Y:S01]  /*0570*/  LOP3.LUT R12, R12, 0x3, RZ, 0xc0, !PT ;  /* 0x000000030c0c7812 */ /* 0x000fe200078ec0ff */
[----:B------:R-:W-:-:S02]  /*0580*/  IMAD R26, R16, 0x48, R26 ;  /* 0x00000048101a7824 */ /* 0x000fc400078e021a */
.L_x_26:
[----:B------:R-:W-:-:S13]  /*0590*/  ISETP.GE.AND P0, PT, R9, UR5, PT ;  /* 0x0000000509007c0c */ /* 0x000fda000bf06270 */
[----:B-1----:R-:W-:Y:S05]  /*05a0*/  @P0 BRA `(.L_x_2) ;  /* 0x0000142000000947 */ /* 0x002fea0003800000 */
[----:B------:R-:W-:Y:S01]  /*05b0*/  ISETP.NE.AND P0, PT, R11, RZ, PT ;  /* 0x000000ff0b00720c */ /* 0x000fe20003f05270 */
[----:B------:R-:W-:Y:S01]  /*05c0*/  IMAD.MOV.U32 R28, RZ, RZ, 0x1800 ;  /* 0x00001800ff1c7424 */ /* 0x000fe200078e00ff */
[----:B------:R-:W-:Y:S01]  /*05d0*/  BSSY B1, `(.L_x_3) ;  /* 0x000003a000017945 */ /* 0x000fe20003800000 */
[----:B------:R-:W-:Y:S02]  /*05e0*/  IMAD.MOV.U32 R34, RZ, RZ, R0 ;  /* 0x000000ffff227224 */ /* 0x000fe400078e0000 */
[----:B------:R-:W-:-:S08]  /*05f0*/  IMAD R27, R9, R28, 0x80 ;  /* 0x00000080091b7424 */ /* 0x000fd000078e021c */
[----:B------:R-:W-:Y:S05]  /*0600*/  @!P0 BRA `(.L_x_4) ;  /* 0x0000036000008947 */ /* 0x000fea0003800000 */
[----:B------:R-:W-:Y:S01]  /*0610*/  IMAD R30, R9, 0x10, R4 ;  /* 0x00000010091e7824 */ /* 0x000fe200078e0204 */
[----:B------:R-:W-:Y:S01]  /*0620*/  BSSY B2, `(.L_x_5) ;  /* 0x000000f000027945 */ /* 0x000fe20003800000 */
[----:B------:R-:W-:-:S03]  /*0630*/  ISETP.NE.AND P1, PT, R11, 0x1, PT ;  /* 0x000000010b00780c */ /* 0x000fc60003f25270 */
[----:B------:R-:W-:-:S04]  /*0640*/  ISETP.GE.AND P0, PT, R30, c[0x0][0x180], PT ;  /* 0x000060001e007a0c */ /* 0x000fc80003f06270 */
[----:B------:R-:W-:-:S13]  /*0650*/  ISETP.GE.OR P0, PT, R43, c[0x0][0x178], P0 ;  /* 0x00005e002b007a0c */ /* 0x000fda0000706670 */
[----:B------:R-:W-:Y:S05]  /*0660*/  @P0 BRA `(.L_x_6) ;  /* 0x000000a000000947 */ /* 0x000fea0003800000 */
[----:B------:R-:W-:Y:S01]  /*0670*/  SHF.R.S32.HI R28, RZ, 0x1f, R30 ;  /* 0x0000001fff1c7819 */ /* 0x000fe2000001141e */
[----:B------:R-:W-:Y:S01]  /*0680*/  IMAD R31, R18, 0x2, R27 ;  /* 0x00000002121f7824 */ /* 0x000fe200078e021b */
[----:B------:R-:W-:-:S04]  /*0690*/  IADD3 R29, P0, R13, R30, RZ ;  /* 0x0000001e0d1d7210 */ /* 0x000fc80007f1e0ff */
[----:B------:R-:W-:Y:S02]  /*06a0*/  LEA.HI.X.SX32 R30, R13, R28, 0x1, P0 ;  /* 0x0000001c0d1e7211 */ /* 0x000fe400000f0eff */
[----:B------:R-:W-:-:S04]  /*06b0*/  LEA R28, P0, R29, c[0x0][0x160], 0x1 ;  /* 0x000058001d1c7a11 */ /* 0x000fc800078008ff */
[----:B------:R-:W-:-:S05]  /*06c0*/  LEA.HI.X R29, R29, c[0x0][0x164], R30, 0x1, P0 ;  /* 0x000059001d1d7a11 */ /* 0x000fca00000f0c1e */
[----:B------:R-:W-:Y:S01]  /*06d0*/  @!PT LDS RZ, [RZ] ;  /* 0x00000000fffff984 */ /* 0x000fe20000000800 */
[----:B------:R-:W-:Y:S01]  /*06e0*/  @!PT LDS RZ, [RZ] ;  /* 0x00000000fffff984 */ /* 0x000fe20000000800 */
[----:B------:R-:W-:Y:S01]  /*06f0*/  @!PT LDS RZ, [RZ] ;  /* 0x00000000fffff984 */ /* 0x000fe20000000800 */
[----:B------:R1:W-:Y:S04]  /*0700*/  LDGSTS.E.128 [R31], [R28.64] ;  /* 0x000000001c1f7fae */ /* 0x0003e8000b921c46 */
.L_x_6:
[----:B------:R-:W-:Y:S05]  /*0710*/  BSYNC B2 ;  /* 0x0000000000027941 */ /* 0x000fea0003800000 */
.L_x_5:
[----:B------:R-:W-:Y:S01]  /*0720*/  IMAD.MOV.U32 R34, RZ, RZ, R2 ;  /* 0x000000ffff227224 */ /* 0x000fe200078e0002 */
[----:B------:R-:W-:Y:S05]  /*0730*/  @!P1 BRA `(.L_x_4) ;  /* 0x0000023000009947 */ /* 0x000fea0003800000 */
[----:B------:R-:W-:Y:S01]  /*0740*/  IMAD R30, R9, 0x10, R6 ;  /* 0x00000010091e7824 */ /* 0x000fe200078e0206 */
[----:B------:R-:W-:Y:S01]  /*0750*/  BSSY B2, `(.L_x_7) ;  /* 0x000000f000027945 */ /* 0x000fe20003800000 */
[----:B------:R-:W-:-:S03]  /*0760*/  ISETP.NE.AND P1, PT, R11, 0x2, PT ;  /* 0x000000020b00780c */ /* 0x000fc60003f25270 */
[----:B------:R-:W-:-:S04]  /*0770*/  ISETP.GE.AND P0, PT, R30, c[0x0][0x180], PT ;  /* 0x000060001e007a0c */ /* 0x000fc80003f06270 */
[----:B------:R-:W-:-:S13]  /*0780*/  ISETP.GE.OR P0, PT, R44, c[0x0][0x178], P0 ;  /* 0x00005e002c007a0c */ /* 0x000fda0000706670 */
[----:B------:R-:W-:Y:S05]  /*0790*/  @P0 BRA `(.L_x_8) ;  /* 0x000000a000000947 */ /* 0x000fea0003800000 */
[----:B-1----:R-:W-:Y:S01]  /*07a0*/  SHF.R.S32.HI R28, RZ, 0x1f, R30 ;  /* 0x0000001fff1c7819 */ /* 0x002fe2000001141e */
        /* <DEDUP_REMOVED lines=9> */
.L_x_8:
[----:B------:R-:W-:Y:S05]  /*0840*/  BSYNC B2 ;  /* 0x0000000000027941 */ /* 0x000fea0003800000 */
.L_x_7:
[----:B------:R-:W-:Y:S01]  /*0850*/  IMAD.MOV.U32 R34, RZ, RZ, R3 ;  /* 0x000000ffff227224 */ /* 0x000fe200078e0003 */
[----:B------:R-:W-:Y:S05]  /*0860*/  @!P1 BRA `(.L_x_4) ;  /* 0x0000010000009947 */ /* 0x000fea0003800000 */
[----:B------:R-:W-:Y:S02]  /*0870*/  IMAD R30, R9, 0x10, R7 ;  /* 0x00000010091e7824 */ /* 0x000fe400078e0207 */
[----:B------:R-:W-:-:S03]  /*0880*/  IMAD.MOV.U32 R34, RZ, RZ, R8 ;  /* 0x000000ffff227224 */ /* 0x000fc600078e0008 */
[----:B------:R-:W-:-:S04]  /*0890*/  ISETP.GE.AND P0, PT, R30, c[0x0][0x180], PT ;  /* 0x000060001e007a0c */ /* 0x000fc80003f06270 */
[----:B------:R-:W-:-:S13]  /*08a0*/  ISETP.GE.OR P0, PT, R45, c[0x0][0x178], P0 ;  /* 0x00005e002d007a0c */ /* 0x000fda0000706670 */
[----:B------:R-:W-:Y:S05]  /*08b0*/  @P0 BRA `(.L_x_4) ;  /* 0x000000b000000947 */ /* 0x000fea0003800000 */
[----:B-1----:R-:W-:Y:S01]  /*08c0*/  SHF.R.S32.HI R28, RZ, 0x1f, R30 ;  /* 0x0000001fff1c7819 */ /* 0x002fe2000001141e */
[----:B------:R-:W-:Y:S01]  /*08d0*/  IMAD R31, R24, 0x2, R27 ;  /* 0x00000002181f7824 */ /* 0x000fe200078e021b */
[----:B------:R-:W-:Y:S01]  /*08e0*/  IADD3 R29, P0, R17, R30, RZ ;  /* 0x0000001e111d7210 */ /* 0x000fe20007f1e0ff */
[----:B------:R-:W-:-:S03]  /*08f0*/  IMAD.MOV.U32 R34, RZ, RZ, R8 ;  /* 0x000000ffff227224 */ /* 0x000fc600078e0008 */
[----:B------:R-:W-:Y:S02]  /*0900*/  LEA.HI.X.SX32 R30, R17, R28, 0x1, P0 ;  /* 0x0000001c111e7211 */ /* 0x000fe400000f0eff */
[----:B------:R-:W-:-:S04]  /*0910*/  LEA R28, P0, R29, c[0x0][0x160], 0x1 ;  /* 0x000058001d1c7a11 */ /* 0x000fc800078008ff */
[----:B------:R-:W-:-:S05]  /*0920*/  LEA.HI.X R29, R29, c[0x0][0x164], R30, 0x1, P0 ;  /* 0x000059001d1d7a11 */ /* 0x000fca00000f0c1e */
[----:B------:R-:W-:Y:S01]  /*0930*/  @!PT LDS RZ, [RZ] ;  /* 0x00000000fffff984 */ /* 0x000fe20000000800 */
[----:B------:R-:W-:Y:S01]  /*0940*/  @!PT LDS RZ, [RZ] ;  /* 0x00000000fffff984 */ /* 0x000fe20000000800 */
[----:B------:R-:W-:Y:S01]  /*0950*/  @!PT LDS RZ, [RZ] ;  /* 0x00000000fffff984 */ /* 0x000fe20000000800 */
[----:B------:R1:W-:Y:S04]  /*0960*/  LDGSTS.E.128 [R31], [R28.64] ;  /* 0x000000001c1f7fae */ /* 0x0003e8000b921c46 */
.L_x_4:
[----:B------:R-:W-:Y:S05]  /*0970*/  BSYNC B1 ;  /* 0x0000000000017941 */ /* 0x000fea0003800000 */
.L_x_3:
[----:B------:R-:W-:Y:S01]  /*0980*/  ISETP.GE.U32.AND P0, PT, R42, 0x60, PT ;  /* 0x000000602a00780c */ /* 0x000fe20003f06070 */
[----:B------:R-:W-:-:S12]  /*0990*/  BSSY B1, `(.L_x_9) ;  /* 0x000005e000017945 */ /* 0x000fd80003800000 */
[----:B------:R-:W-:Y:S05]  /*09a0*/  @!P0 BRA `(.L_x_10) ;  /* 0x000005c000008947 */ /* 0x000fea0003800000 */
.L_x_13:
[C---:B-1----:R-:W-:Y:S01]  /*09b0*/  IMAD.SHL.U32 R28, R34.reuse, 0x8, RZ ;  /* 0x00000008221c7824 */ /* 0x042fe200078e00ff */
[C---:B------:R-:W-:Y:S01]  /*09c0*/  IADD3 R30, R34.reuse, 0x20, RZ ;  /* 0x00000020221e7810 */ /* 0x040fe20007ffe0ff */
[----:B------:R-:W-:Y:S01]  /*09d0*/  BSSY B2, `(.L_x_11) ;  /* 0x0000058000027945 */ /* 0x000fe20003800000 */
[----:B------:R-:W-:Y:S02]  /*09e0*/  IADD3 R33, R34, 0x40, RZ ;  /* 0x0000004022217810 */ /* 0x000fe40007ffe0ff */
[----:B------:R-:W-:Y:S01]  /*09f0*/  SHF.R.S32.HI R29, RZ, 0x1f, R28 ;  /* 0x0000001fff1d7819 */ /* 0x000fe2000001141c */
[C---:B------:R-:W-:Y:S01]  /*0a00*/  IMAD.SHL.U32 R31, R30.reuse, 0x8, RZ ;  /* 0x000000081e1f7824 */ /* 0x040fe200078e00ff */
[----:B------:R-:W-:Y:S01]  /*0a10*/  LEA.HI R30, R30, R30, RZ, 0x1 ;  /* 0x0000001e1e1e7211 */ /* 0x000fe200078f08ff */
[----:B------:R-:W-:Y:S01]  /*0a20*/  IMAD.SHL.U32 R35, R33, 0x8, RZ ;  /* 0x0000000821237824 */ /* 0x000fe200078e00ff */
[----:B------:R-:W-:Y:S02]  /*0a30*/  LEA.HI R29, R29, R28, RZ, 0x4 ;  /* 0x0000001c1d1d7211 */ /* 0x000fe400078f20ff */
[----:B------:R-:W-:-:S02]  /*0a40*/  SHF.R.S32.HI R32, RZ, 0x1f, R31 ;  /* 0x0000001fff207819 */ /* 0x000fc4000001141f */
[----:B------:R-:W-:Y:S02]  /*0a50*/  LOP3.LUT R29, R29, 0xfffffff0, RZ, 0xc0, !PT ;  /* 0xfffffff01d1d7812 */ /* 0x000fe400078ec0ff */
[----:B------:R-:W-:Y:S02]  /*0a60*/  SHF.R.S32.HI R36, RZ, 0x1f, R35 ;  /* 0x0000001fff247819 */ /* 0x000fe40000011423 */
[----:B------:R-:W-:Y:S01]  /*0a70*/  LEA.HI R32, R32, R31, RZ, 0x4 ;  /* 0x0000001f20207211 */ /* 0x000fe200078f20ff */
[----:B------:R-:W-:Y:S01]  /*0a80*/  IMAD.IADD R38, R28, 0x1, -R29 ;  /* 0x000000011c267824 */ /* 0x000fe200078e0a1d */
[----:B------:R-:W-:Y:S02]  /*0a90*/  LEA.HI R28, R34, R34, RZ, 0x1 ;  /* 0x00000022221c7211 */ /* 0x000fe400078f08ff */
[----:B------:R-:W-:Y:S01]  /*0aa0*/  LEA.HI R36, R36, R35, RZ, 0x4 ;  /* 0x0000002324247211 */ /* 0x000fe200078f20ff */
[----:B------:R-:W-:Y:S01]  /*0ab0*/  IMAD R37, R9, 0x10, R38 ;  /* 0x0000001009257824 */ /* 0x000fe200078e0226 */
[----:B------:R-:W-:-:S02]  /*0ac0*/  LOP3.LUT R32, R32, 0xfffffff0, RZ, 0xc0, !PT ;  /* 0xfffffff020207812 */ /* 0x000fc400078ec0ff */
[----:B------:R-:W-:Y:S02]  /*0ad0*/  SHF.R.S32.HI R39, RZ, 0x1, R28 ;  /* 0x00000001ff277819 */ /* 0x000fe4000001141c */
[----:B------:R-:W-:Y:S01]  /*0ae0*/  LOP3.LUT R36, R36, 0xfffffff0, RZ, 0xc0, !PT ;  /* 0xfffffff024247812 */ /* 0x000fe200078ec0ff */
[----:B------:R-:W-:Y:S01]  /*0af0*/  IMAD.IADD R32, R31, 0x1, -R32 ;  /* 0x000000011f207824 */ /* 0x000fe200078e0a20 */
[----:B------:R-:W-:Y:S01]  /*0b00*/  LEA.HI R33, R33, R33, RZ, 0x1 ;  /* 0x0000002121217211 */ /* 0x000fe200078f08ff */
[----:B------:R-:W-:Y:S01]  /*0b10*/  IMAD.IADD R31, R74, 0x1, R39 ;  /* 0x000000014a1f7824 */ /* 0x000fe200078e0227 */
[----:B------:R-:W-:Y:S01]  /*0b20*/  ISETP.GE.AND P1, PT, R37, c[0x0][0x180], PT ;  /* 0x0000600025007a0c */ /* 0x000fe20003f26270 */
[----:B------:R-:W-:Y:S01]  /*0b30*/  IMAD.IADD R40, R35, 0x1, -R36 ;  /* 0x0000000123287824 */ /* 0x000fe200078e0a24 */
[----:B------:R-:W-:Y:S01]  /*0b40*/  IADD3 R35, R34, 0x60, RZ ;  /* 0x0000006022237810 */ /* 0x000fe20007ffe0ff */
[C---:B------:R-:W-:Y:S01]  /*0b50*/  IMAD R49, R9.reuse, 0x10, R32 ;  /* 0x0000001009317824 */ /* 0x040fe200078e0220 */
[----:B------:R-:W-:Y:S01]  /*0b60*/  SHF.R.S32.HI R47, RZ, 0x1, R30 ;  /* 0x00000001ff2f7819 */ /* 0x000fe2000001141e */
[----:B------:R-:W-:Y:S01]  /*0b70*/  IMAD R50, R9, 0x10, R40 ;  /* 0x0000001009327824 */ /* 0x000fe200078e0228 */
[----:B------:R-:W-:Y:S01]  /*0b80*/  ISETP.GE.OR P1, PT, R31, c[0x0][0x178], P1 ;  /* 0x00005e001f007a0c */ /* 0x000fe20000f26670 */
[----:B------:R-:W-:Y:S01]  /*0b90*/  IMAD.SHL.U32 R29, R35, 0x8, RZ ;  /* 0x00000008231d7824 */ /* 0x000fe200078e00ff */
[----:B------:R-:W-:Y:S01]  /*0ba0*/  SHF.R.S32.HI R51, RZ, 0x1, R33 ;  /* 0x00000001ff337819 */ /* 0x000fe20000011421 */
[----:B------:R-:W-:Y:S01]  /*0bb0*/  IMAD.IADD R33, R74, 0x1, R47 ;  /* 0x000000014a217824 */ /* 0x000fe200078e022f */
[----:B------:R-:W-:-:S02]  /*0bc0*/  ISETP.GE.AND P0, PT, R49, c[0x0][0x180], PT ;  /* 0x0000600031007a0c */ /* 0x000fc40003f06270 */
[----:B------:R-:W-:Y:S01]  /*0bd0*/  ISETP.GE.AND P2, PT, R50, c[0x0][0x180], PT ;  /* 0x0000600032007a0c */ /* 0x000fe20003f46270 */
[----:B------:R-:W-:Y:S01]  /*0be0*/  IMAD.IADD R48, R74, 0x1, R51 ;  /* 0x000000014a307824 */ /* 0x000fe200078e0233 */
[----:B------:R-:W-:Y:S02]  /*0bf0*/  SHF.R.S32.HI R28, RZ, 0x1f, R29 ;  /* 0x0000001fff1c7819 */ /* 0x000fe4000001141d */
[----:B------:R-:W-:Y:S02]  /*0c00*/  ISETP.GE.OR P0, PT, R33, c[0x0][0x178], P0 ;  /* 0x00005e0021007a0c */ /* 0x000fe40000706670 */
[----:B------:R-:W-:Y:S01]  /*0c10*/  ISETP.GE.OR P2, PT, R48, c[0x0][0x178], P2 ;  /* 0x00005e0030007a0c */ /* 0x000fe20001746670 */
[----:B------:R-:W-:Y:S01]  /*0c20*/  @!P1 IMAD R36, R39, 0x18, R38 ;  /* 0x0000001827249824 */ /* 0x000fe200078e0226 */
[----:B------:R-:W-:Y:S01]  /*0c30*/  LEA.HI R30, R28, R29, RZ, 0x4 ;  /* 0x0000001d1c1e7211 */ /* 0x000fe200078f20ff */
[----:B------:R-:W-:Y:S01]  /*0c40*/  @!P1 IMAD R28, R31, c[0x0][0x180], RZ ;  /* 0x000060001f1c9a24 */ /* 0x000fe200078e02ff */
[----:B------:R-:W-:-:S02]  /*0c50*/  @!P1 SHF.R.S32.HI R31, RZ, 0x1f, R37 ;  /* 0x0000001fff1f9819 */ /* 0x000fc40000011425 */
[----:B------:R-:W-:Y:S02]  /*0c60*/  LOP3.LUT R30, R30, 0xfffffff0, RZ, 0xc0, !PT ;  /* 0xfffffff01e1e7812 */ /* 0x000fe400078ec0ff */
[----:B------:R-:W-:-:S03]  /*0c70*/  @!P1 IADD3 R37, P3, R37, R28, RZ ;  /* 0x0000001c25259210 */ /* 0x000fc60007f7e0ff */
[----:B------:R-:W-:Y:S01]  /*0c80*/  IMAD.IADD R52, R29, 0x1, -R30 ;  /* 0x000000011d347824 */ /* 0x000fe200078e0a1e */
[----:B------:R-:W-:Y:S01]  /*0c90*/  @!P1 LEA.HI.X.SX32 R46, R28, R31, 0x1, P3 ;  /* 0x0000001f1c2e9211 */ /* 0x000fe200018f0eff */
[----:B------:R-:W-:Y:S01]  /*0ca0*/  @!P0 IMAD R30, R33, c[0x0][0x180], RZ ;  /* 0x00006000211e8a24 */ /* 0x000fe200078e02ff */
[----:B------:R-:W-:Y:S01]  /*0cb0*/  @!P0 SHF.R.S32.HI R33, RZ, 0x1f, R49 ;  /* 0x0000001fff218819 */ /* 0x000fe20000011431 */
[----:B------:R-:W-:Y:S01]  /*0cc0*/  @!P2 IMAD R31, R48, c[0x0][0x180], RZ ;  /* 0x00006000301faa24 */ /* 0x000fe200078e02ff */
[----:B------:R-:W-:Y:S01]  /*0cd0*/  @!P1 LEA R28, P3, R37, c[0x0][0x160], 0x1 ;  /* 0x00005800251c9a11 */ /* 0x000fe200078608ff */
[----:B------:R-:W-:Y:S01]  /*0ce0*/  @!P0 IMAD R38, R47, 0x18, R32 ;  /* 0x000000182f268824 */ /* 0x000fe200078e0220 */
[----:B------:R-:W-:Y:S01]  /*0cf0*/  @!P0 IADD3 R47, P4, R49, R30, RZ ;  /* 0x0000001e312f8210 */ /* 0x000fe20007f9e0ff */
[----:B------:R-:W-:Y:S01]  /*0d00*/  @!P2 IMAD R40, R51, 0x18, R40 ;  /* 0x000000183328a824 */ /* 0x000fe200078e0228 */
[----:B------:R-:W-:Y:S01]  /*0d10*/  @!P2 SHF.R.S32.HI R32, RZ, 0x1f, R50 ;  /* 0x0000001fff20a819 */ /* 0x000fe20000011432 */
[----:B------:R-:W-:Y:S01]  /*0d20*/  IMAD R49, R9, 0x10, R52 ;  /* 0x0000001009317824 */ /* 0x000fe200078e0234 */
[----:B------:R-:W-:-:S02]  /*0d30*/  @!P2 IADD3 R39, P5, R50, R31, RZ ;  /* 0x0000001f3227a210 */ /* 0x000fc40007fbe0ff */
[----:B------:R-:W-:Y:S02]  /*0d40*/  @!P1 LEA.HI.X R29, R37, c[0x0][0x164], R46, 0x1, P3 ;  /* 0x00005900251d9a11 */ /* 0x000fe400018f0c2e */
[----:B------:R-:W-:Y:S02]  /*0d50*/  @!P0 LEA.HI.X.SX32 R48, R30, R33, 0x1, P4 ;  /* 0x000000211e308211 */ /* 0x000fe400020f0eff */
[----:B------:R-:W-:Y:S02]  /*0d60*/  @!P0 LEA R30, P3, R47, c[0x0][0x160], 0x1 ;  /* 0x000058002f1e8a11 */ /* 0x000fe400078608ff */
[----:B------:R-:W-:Y:S02]  /*0d70*/  @!P2 LEA.HI.X.SX32 R46, R31, R32, 0x1, P5 ;  /* 0x000000201f2ea211 */ /* 0x000fe400028f0eff */
[----:B------:R-:W-:Y:S01]  /*0d80*/  LEA.HI R37, R35, R35, RZ, 0x1 ;  /* 0x0000002323257211 */ /* 0x000fe200078f08ff */
[----:B------:R-:W-:Y:S01]  /*0d90*/  @!P1 IMAD R35, R36, 0x2, R27 ;  /* 0x0000000224239824 */ /* 0x000fe200078e021b */
[----:B------:R-:W-:-:S02]  /*0da0*/  @!P2 LEA R32, P4, R39, c[0x0][0x160], 0x1 ;  /* 0x000058002720aa11 */ /* 0x000fc400078808ff */
[----:B------:R-:W-:Y:S02]  /*0db0*/  @!P0 LEA.HI.X R31, R47, c[0x0][0x164], R48, 0x1, P3 ;  /* 0x000059002f1f8a11 */ /* 0x000fe400018f0c30 */
[----:B------:R-:W-:Y:S01]  /*0dc0*/  SHF.R.S32.HI R47, RZ, 0x1, R37 ;  /* 0x00000001ff2f7819 */ /* 0x000fe20000011425 */
[--C-:B------:R-:W-:Y:S01]  /*0dd0*/  @!P0 IMAD R37, R38, 0x2, R27.reuse ;  /* 0x0000000226258824 */ /* 0x100fe200078e021b */
[----:B------:R-:W-:Y:S01]  /*0de0*/  @!P2 LEA.HI.X R33, R39, c[0x0][0x164], R46, 0x1, P4 ;  /* 0x000059002721aa11 */ /* 0x000fe200020f0c2e */
[----:B------:R-:W-:Y:S01]  /*0df0*/  @!P2 IMAD R39, R40, 0x2, R27 ;  /* 0x000000022827a824 */ /* 0x000fe200078e021b */
[----:B------:R-:W-:Y:S01]  /*0e00*/  @!PT LDS RZ, [RZ] ;  /* 0x00000000fffff984 */ /* 0x000fe20000000800 */
[----:B------:R-:W-:Y:S01]  /*0e10*/  @!PT LDS RZ, [RZ] ;  /* 0x00000000fffff984 */ /* 0x000fe20000000800 */
[----:B------:R-:W-:Y:S01]  /*0e20*/  @!PT LDS RZ, [RZ] ;  /* 0x00000000fffff984 */ /* 0x000fe20000000800 */
[----:B------:R1:W-:Y:S01]  /*0e30*/  @!P1 LDGSTS.E.128 [R35], [R28.64] ;  /* 0x000000001c239fae */ /* 0x0003e2000b921c46 */
[----:B------:R-:W-:Y:S01]  /*0e40*/  IMAD.IADD R36, R74, 0x1, R47 ;  /* 0x000000014a247824 */ /* 0x000fe200078e022f */
[----:B------:R-:W-:Y:S02]  /*0e50*/  ISETP.GE.AND P1, PT, R49, c[0x0][0x180], PT ;  /* 0x0000600031007a0c */ /* 0x000fe40003f26270 */
[----:B------:R1:W-:Y:S01]  /*0e60*/  @!P0 LDGSTS.E.128 [R37], [R30.64] ;  /* 0x000000001e258fae */ /* 0x0003e2000b921c46 */
[----:B------:R-:W-:-:S02]  /*0e70*/  ISETP.GE.AND P0, PT, R34, 0x80, PT ;  /* 0x000000802200780c */ /* 0x000fc40003f06270 */
[----:B------:R-:W-:Y:S01]  /*0e80*/  ISETP.GE.OR P1, PT, R36, c[0x0][0x178], P1 ;  /* 0x00005e0024007a0c */ /* 0x000fe20000f26670 */
[----:B------:R1:W-:Y:S01]  /*0e90*/  @!P2 LDGSTS.E.128 [R39], [R32.64] ;  /* 0x000000002027afae */ /* 0x0003e2000b921c46 */
[----:B------:R-:W-:-:S11]  /*0ea0*/  IADD3 R34, R34, 0x80, RZ ;  /* 0x0000008022227810 */ /* 0x000fd60007ffe0ff */
[----:B------:R-:W-:Y:S05]  /*0eb0*/  @P1 BRA `(.L_x_12) ;  /* 0x0000009000001947 */ /* 0x000fea0003800000 */
[----:B-1----:R-:W-:Y:S01]  /*0ec0*/  IMAD R28, R36, c[0x0][0x180], RZ ;  /* 0x00006000241c7a24 */ /* 0x002fe200078e02ff */
[----:B------:R-:W-:Y:S01]  /*0ed0*/  SHF.R.S32.HI R29, RZ, 0x1f, R49 ;  /* 0x0000001fff1d7819 */ /* 0x000fe20000011431 */
[----:B------:R-:W-:-:S03]  /*0ee0*/  IMAD R30, R47, 0x18, R52 ;  /* 0x000000182f1e7824 */ /* 0x000fc600078e0234 */
[----:B------:R-:W-:-:S04]  /*0ef0*/  IADD3 R31, P1, R49, R28, RZ ;  /* 0x0000001c311f7210 */ /* 0x000fc80007f3e0ff */
[----:B------:R-:W-:Y:S02]  /*0f00*/  LEA.HI.X.SX32 R32, R28, R29, 0x1, P1 ;  /* 0x0000001d1c207211 */ /* 0x000fe400008f0eff */
[----:B------:R-:W-:-:S04]  /*0f10*/  LEA R28, P1, R31, c[0x0][0x160], 0x1 ;  /* 0x000058001f1c7a11 */ /* 0x000fc800078208ff */
[----:B------:R-:W-:Y:S01]  /*0f20*/  LEA.HI.X R29, R31, c[0x0][0x164], R32, 0x1, P1 ;  /* 0x000059001f1d7a11 */ /* 0x000fe200008f0c20 */
[----:B------:R-:W-:-:S05]  /*0f30*/  IMAD R31, R30, 0x2, R27 ;  /* 0x000000021e1f7824 */ /* 0x000fca00078e021b */
[----:B------:R1:W-:Y:S03]  /*0f40*/  LDGSTS.E.128 [R31], [R28.64] ;  /* 0x000000001c1f7fae */ /* 0x0003e6000b921c46 */
.L_x_12:
[----:B-1----:R-:W-:Y:S05]  /*0f50*/  BSYNC B2 ;  /* 0x0000000000027941 */ /* 0x002fea0003800000 */
.L_x_11:
[----:B------:R-:W-:Y:S05]  /*0f60*/  @!P0 BRA `(.L_x_13) ;  /* 0xfffffa4000008947 */ /* 0x000fea000383ffff */
.L_x_10:
[----:B------:R-:W-:Y:S05]  /*0f70*/  BSYNC B1 ;  /* 0x0000000000017941 */ /* 0x000fea0003800000 */
.L_x_9:
[----:B------:R-:W-:Y:S01]  /*0f80*/  ISETP.NE.AND P0, PT, R12, RZ, PT ;  /* 0x000000ff0c00720c */ /* 0x000fe20003f05270 */
[----:B-1----:R-:W-:Y:S01]  /*0f90*/  IMAD.MOV.U32 R28, RZ, RZ, 0x900 ;  /* 0x00000900ff1c7424 */ /* 0x002fe200078e00ff */
[----:B------:R-:W-:Y:S01]  /*0fa0*/  BSSY B1, `(.L_x_14) ;  /* 0x000003d000017945 */ /* 0x000fe20003800000 */
[----:B------:R-:W-:Y:S02]  /*0fb0*/  IMAD.MOV.U32 R34, RZ, RZ, R0 ;  /* 0x000000ffff227224 */ /* 0x000fe400078e0000 */
[----:B------:R-:W-:-:S08]  /*0fc0*/  IMAD R27, R9, R28, 0x6080 ;  /* 0x00006080091b7424 */ /* 0x000fd000078e021c */
[----:B------:R-:W-:Y:S05]  /*0fd0*/  @!P0 BRA `(.L_x_15) ;  /* 0x0000039000008947 */ /* 0x000fea0003800000 */
[----:B------:R-:W-:Y:S01]  /*0fe0*/  IMAD R28, R9, 0x10, R10 ;  /* 0x00000010091c7824 */ /* 0x000fe200078e020a */
[----:B------:R-:W-:Y:S01]  /*0ff0*/  ISETP.GE.AND P0, PT, R19, c[0x0][0x17c], PT ;  /* 0x00005f0013007a0c */ /* 0x000fe20003f06270 */
[----:B------:R-:W-:Y:S01]  /*1000*/  BSSY B2, `(.L_x_16) ;  /* 0x000000f000027945 */ /* 0x000fe20003800000 */
[----:B------:R-:W-:Y:S02]  /*1010*/  ISETP.NE.AND P1, PT, R12, 0x1, PT ;  /* 0x000000010c00780c */ /* 0x000fe40003f25270 */
[----:B------:R-:W-:-:S13]  /*1020*/  ISETP.GE.OR P0, PT, R28, c[0x0][0x180], P0 ;  /* 0x000060001c007a0c */ /* 0x000fda0000706670 */
[----:B------:R-:W-:Y:S05]  /*1030*/  @P0 BRA `(.L_x_17) ;  /* 0x000000b000000947 */ /* 0x000fea0003800000 */
[----:B------:R-:W-:Y:S02]  /*1040*/  IMAD R28, R28, c[0x0][0x17c], RZ ;  /* 0x00005f001c1c7a24 */ /* 0x000fe400078e02ff */
[----:B------:R-:W-:-:S03]  /*1050*/  IMAD R31, R20, 0x2, R27 ;  /* 0x00000002141f7824 */ /* 0x000fc600078e021b */
[----:B------:R-:W-:Y:S02]  /*1060*/  SHF.R.S32.HI R30, RZ, 0x1f, R28 ;  /* 0x0000001fff1e7819 */ /* 0x000fe4000001141c */
        /* <DEDUP_REMOVED lines=8> */
.L_x_17:
[----:B------:R-:W-:Y:S05]  /*10f0*/  BSYNC B2 ;  /* 0x0000000000027941 */ /* 0x000fea0003800000 */
.L_x_16:
[----:B------:R-:W-:Y:S01]  /*1100*/  IMAD.MOV.U32 R34, RZ, RZ, R2 ;  /* 0x000000ffff227224 */ /* 0x000fe200078e0002 */
[----:B------:R-:W-:Y:S05]  /*1110*/  @!P1 BRA `(.L_x_15) ;  /* 0x0000025000009947 */ /* 0x000fea0003800000 */
[----:B-1----:R-:W-:Y:S01]  /*1120*/  IMAD R29, R9, 0x10, R14 ;  /* 0x00000010091d7824 */ /* 0x002fe200078e020e */
[----:B------:R-:W-:Y:S01]  /*1130*/  ISETP.GE.AND P0, PT, R22, c[0x0][0x17c], PT ;  /* 0x00005f0016007a0c */ /* 0x000fe20003f06270 */
[----:B------:R-:W-:Y:S01]  /*1140*/  BSSY B2, `(.L_x_18) ;  /* 0x000000f000027945 */ /* 0x000fe20003800000 */
[----:B------:R-:W-:Y:S02]  /*1150*/  ISETP.NE.AND P1, PT, R12, 0x2, PT ;  /* 0x000000020c00780c */ /* 0x000fe40003f25270 */
[----:B------:R-:W-:-:S13]  /*1160*/  ISETP.GE.OR P0, PT, R29, c[0x0][0x180], P0 ;  /* 0x000060001d007a0c */ /* 0x000fda0000706670 */
[----:B------:R-:W-:Y:S05]  /*1170*/  @P0 BRA `(.L_x_19) ;  /* 0x000000b000000947 */ /* 0x000fea0003800000 */
[----:B------:R-:W-:-:S05]  /*1180*/  IMAD R29, R29, c[0x0][0x17c], RZ ;  /* 0x00005f001d1d7a24 */ /* 0x000fca00078e02ff */
[----:B------:R-:W-:Y:S02]  /*1190*/  SHF.R.S32.HI R31, RZ, 0x1f, R29 ;  /* 0x0000001fff1f7819 */ /* 0x000fe4000001141d */
[----:B------:R-:W-:-:S04]  /*11a0*/  IADD3 R29, P0, R22, R29, RZ ;  /* 0x0000001d161d7210 */ /* 0x000fc80007f1e0ff */
[----:B------:R-:W-:Y:S01]  /*11b0*/  LEA.HI.X.SX32 R30, R22, R31, 0x1, P0 ;  /* 0x0000001f161e7211 */ /* 0x000fe200000f0eff */
[----:B------:R-:W-:Y:S01]  /*11c0*/  IMAD R31, R23, 0x2, R27 ;  /* 0x00000002171f7824 */ /* 0x000fe200078e021b */
[----:B------:R-:W-:-:S04]  /*11d0*/  LEA R28, P0, R29, c[0x0][0x168], 0x1 ;  /* 0x00005a001d1c7a11 */ /* 0x000fc800078008ff */
[----:B------:R-:W-:-:S05]  /*11e0*/  LEA.HI.X R29, R29, c[0x0][0x16c], R30, 0x1, P0 ;  /* 0x00005b001d1d7a11 */ /* 0x000fca00000f0c1e */
[----:B------:R-:W-:Y:S01]  /*11f0*/  @!PT LDS RZ, [RZ] ;  /* 0x00000000fffff984 */ /* 0x000fe20000000800 */
[----:B------:R-:W-:Y:S01]  /*1200*/  @!PT LDS RZ, [RZ] ;  /* 0x00000000fffff984 */ /* 0x000fe20000000800 */
[----:B------:R-:W-:Y:S01]  /*1210*/  @!PT LDS RZ, [RZ] ;  /* 0x00000000fffff984 */ /* 0x000fe20000000800 */
[----:B------:R1:W-:Y:S04]  /*1220*/  LDGSTS.E.128 [R31], [R28.64] ;  /* 0x000000001c1f7fae */ /* 0x0003e8000b921c46 */
.L_x_19:
[----:B------:R-:W-:Y:S05]  /*1230*/  BSYNC B2 ;  /* 0x0000000000027941 */ /* 0x000fea0003800000 */
.L_x_18:
[----:B------:R-:W-:Y:S01]  /*1240*/  IMAD.MOV.U32 R34, RZ, RZ, R3 ;  /* 0x000000ffff227224 */ /* 0x000fe200078e0003 */
[----:B------:R-:W-:Y:S05]  /*1250*/  @!P1 BRA `(.L_x_15) ;  /* 0x0000011000009947 */ /* 0x000fea0003800000 */
[----:B-1----:R-:W-:Y:S01]  /*1260*/  IMAD R28, R9, 0x10, R16 ;  /* 0x00000010091c7824 */ /* 0x002fe200078e0210 */
[----:B------:R-:W-:Y:S01]  /*1270*/  ISETP.GE.AND P0, PT, R25, c[0x0][0x17c], PT ;  /* 0x00005f0019007a0c */ /* 0x000fe20003f06270 */
[----:B------:R-:W-:-:S03]  /*1280*/  IMAD.MOV.U32 R34, RZ, RZ, R8 ;  /* 0x000000ffff227224 */ /* 0x000fc600078e0008 */
[----:B------:R-:W-:-:S13]  /*1290*/  ISETP.GE.OR P0, PT, R28, c[0x0][0x180], P0 ;  /* 0x000060001c007a0c */ /* 0x000fda0000706670 */
[----:B------:R-:W-:Y:S05]  /*12a0*/  @P0 BRA `(.L_x_15) ;  /* 0x000000c000000947 */ /* 0x000fea0003800000 */
[----:B------:R-:W-:Y:S02]  /*12b0*/  IMAD R28, R28, c[0x0][0x17c], RZ ;  /* 0x00005f001c1c7a24 */ /* 0x000fe400078e02ff */
[----:B------:R-:W-:Y:S02]  /*12c0*/  IMAD R31, R26, 0x2, R27 ;  /* 0x000000021a1f7824 */ /* 0x000fe400078e021b */
[----:B------:R-:W-:Y:S01]  /*12d0*/  IMAD.MOV.U32 R34, RZ, RZ, R8 ;  /* 0x000000ffff227224 */ /* 0x000fe200078e0008 */
        /* <DEDUP_REMOVED lines=9> */
.L_x_15:
[----:B------:R-:W-:Y:S05]  /*1370*/  BSYNC B1 ;  /* 0x0000000000017941 */ /* 0x000fea0003800000 */
.L_x_14:
[----:B------:R-:W-:Y:S01]  /*1380*/  ISETP.GE.U32.AND P0, PT, R41, 0x60, PT ;  /* 0x000000602900780c */ /* 0x000fe20003f06070 */
[----:B------:R-:W-:-:S12]  /*1390*/  BSSY B1, `(.L_x_20) ;  /* 0x0000062000017945 */ /* 0x000fd80003800000 */
[----:B------:R-:W-:Y:S05]  /*13a0*/  @!P0 BRA `(.L_x_21) ;  /* 0x0000060000008947 */ /* 0x000fea0003800000 */
.L_x_24:
[C---:B------:R-:W-:Y:S01]  /*13b0*/  IADD3 R30, R34.reuse, 0x20, RZ ;  /* 0x00000020221e7810 */ /* 0x040fe20007ffe0ff */
[C---:B-1----:R-:W-:Y:S01]  /*13c0*/  IMAD.SHL.U32 R28, R34.reuse, 0x8, RZ ;  /* 0x00000008221c7824 */ /* 0x042fe200078e00ff */
[----:B------:R-:W-:Y:S01]  /*13d0*/  IADD3 R32, R34, 0x40, RZ ;  /* 0x0000004022207810 */ /* 0x000fe20007ffe0ff */
[----:B------:R-:W-:Y:S01]  /*13e0*/  BSSY B2, `(.L_x_22) ;  /* 0x000005b000027945 */ /* 0x000fe20003800000 */
[----:B------:R-:W-:Y:S02]  /*13f0*/  SHF.R.S32.HI R31, RZ, 0x1f, R30 ;  /* 0x0000001fff1f7819 */ /* 0x000fe4000001141e */
[----:B------:R-:W-:Y:S01]  /*1400*/  SHF.R.S32.HI R29, RZ, 0x1f, R28 ;  /* 0x0000001fff1d7819 */ /* 0x000fe2000001141c */
[----:B------:R-:W-:Y:S01]  /*1410*/  IMAD.SHL.U32 R36, R32, 0x8, RZ ;  /* 0x0000000820247824 */ /* 0x000fe200078e00ff */
[----:B------:R-:W-:Y:S01]  /*1420*/  LEA.HI R31, R31, R30, RZ, 0x3 ;  /* 0x0000001e1f1f7211 */ /* 0x000fe200078f18ff */
[----:B------:R-:W-:Y:S01]  /*1430*/  IMAD.SHL.U32 R30, R30, 0x8, RZ ;  /* 0x000000081e1e7824 */ /* 0x000fe200078e00ff */
[----:B------:R-:W-:-:S02]  /*1440*/  LEA.HI R29, R29, R28, RZ, 0x6 ;  /* 0x0000001c1d1d7211 */ /* 0x000fc400078f30ff */
[----:B------:R-:W-:Y:S02]  /*1450*/  SHF.R.S32.HI R37, RZ, 0x1f, R36 ;  /* 0x0000001fff257819 */ /* 0x000fe40000011424 */
[----:B------:R-:W-:Y:S02]  /*1460*/  SHF.R.S32.HI R33, RZ, 0x1f, R30 ;  /* 0x0000001fff217819 */ /* 0x000fe4000001141e */
[----:B------:R-:W-:Y:S02]  /*1470*/  LOP3.LUT R29, R29, 0xffffffc0, RZ, 0xc0, !PT ;  /* 0xffffffc01d1d7812 */ /* 0x000fe400078ec0ff */
[----:B------:R-:W-:Y:S02]  /*1480*/  LEA.HI R33, R33, R30, RZ, 0x6 ;  /* 0x0000001e21217211 */ /* 0x000fe400078f30ff */
[----:B------:R-:W-:Y:S01]  /*1490*/  LEA.HI R37, R37, R36, RZ, 0x6 ;  /* 0x0000002425257211 */ /* 0x000fe200078f30ff */
[----:B------:R-:W-:Y:S01]  /*14a0*/  IMAD.IADD R38, R28, 0x1, -R29 ;  /* 0x000000011c267824 */ /* 0x000fe200078e0a1d */
[----:B------:R-:W-:-:S02]  /*14b0*/  SHF.R.S32.HI R35, RZ, 0x1f, R32 ;  /* 0x0000001fff237819 */ /* 0x000fc40000011420 */
[----:B------:R-:W-:Y:S02]  /*14c0*/  SHF.R.S32.HI R29, RZ, 0x1f, R34 ;  /* 0x0000001fff1d7819 */ /* 0x000fe40000011422 */
[----:B------:R-:W-:Y:S02]  /*14d0*/  LOP3.LUT R33, R33, 0xffffffc0, RZ, 0xc0, !PT ;  /* 0xffffffc021217812 */ /* 0x000fe400078ec0ff */
[----:B------:R-:W-:Y:S02]  /*14e0*/  LOP3.LUT R37, R37, 0xffffffc0, RZ, 0xc0, !PT ;  /* 0xffffffc025257812 */ /* 0x000fe400078ec0ff */
[----:B------:R-:W-:Y:S01]  /*14f0*/  LEA.HI R35, R35, R32, RZ, 0x3 ;  /* 0x0000002023237211 */ /* 0x000fe200078f18ff */
[----:B------:R-:W-:Y:S01]  /*1500*/  IMAD.IADD R39, R30, 0x1, -R33 ;  /* 0x000000011e277824 */ /* 0x000fe200078e0a21 */
[----:B------:R-:W-:Y:S01]  /*1510*/  LEA.HI R29, R29, R34, RZ, 0x3 ;  /* 0x000000221d1d7211 */ /* 0x000fe200078f18ff */
[----:B------:R-:W-:Y:S01]  /*1520*/  IMAD.IADD R47, R36, 0x1, -R37 ;  /* 0x00000001242f7824 */ /* 0x000fe200078e0a25 */
[----:B------:R-:W-:Y:S01]  /*1530*/  SHF.R.S32.HI R40, RZ, 0x3, R31 ;  /* 0x00000003ff287819 */ /* 0x000fe2000001141f */
[C---:B------:R-:W-:Y:S01]  /*1540*/  IMAD.IADD R48, R75.reuse, 0x1, R39 ;  /* 0x000000014b307824 */ /* 0x040fe200078e0227 */
[----:B------:R-:W-:Y:S01]  /*1550*/  SHF.R.S32.HI R36, RZ, 0x3, R29 ;  /* 0x00000003ff247819 */ /* 0x000fe2000001141d */
[C---:B------:R-:W-:Y:S01]  /*1560*/  IMAD.IADD R51, R75.reuse, 0x1, R47 ;  /* 0x000000014b337824 */ /* 0x040fe200078e022f */
[----:B------:R-:W-:Y:S01]  /*1570*/  SHF.R.S32.HI R50, RZ, 0x3, R35 ;  /* 0x00000003ff327819 */ /* 0x000fe20000011423 */
[----:B------:R-:W-:Y:S01]  /*1580*/  IMAD.IADD R35, R75, 0x1, R38 ;  /* 0x000000014b237824 */ /* 0x000fe200078e0226 */
[----:B------:R-:W-:Y:S01]  /*1590*/  IADD3 R28, R34, 0x60, RZ ;  /* 0x00000060221c7810 */ /* 0x000fe20007ffe0ff */
[C---:B------:R-:W-:Y:S01]  /*15a0*/  IMAD R33, R9.reuse, 0x10, R36 ;  /* 0x0000001009217824 */ /* 0x040fe200078e0224 */
[----:B------:R-:W-:Y:S01]  /*15b0*/  ISETP.GE.AND P0, PT, R48, c[0x0][0x17c], PT ;  /* 0x00005f0030007a0c */ /* 0x000fe20003f06270 */
[----:B------:R-:W-:Y:S01]  /*15c0*/  IMAD R46, R9, 0x10, R40 ;  /* 0x00000010092e7824 */ /* 0x000fe200078e0228 */
[----:B------:R-:W-:Y:S01]  /*15d0*/  ISETP.GE.AND P1, PT, R35, c[0x0][0x17c], PT ;  /* 0x00005f0023007a0c */ /* 0x000fe20003f26270 */
[----:B------:R-:W-:Y:S01]  /*15e0*/  IMAD.SHL.U32 R32, R28, 0x8, RZ ;  /* 0x000000081c207824 */ /* 0x000fe200078e00ff */
[----:B------:R-:W-:Y:S01]  /*15f0*/  ISETP.GE.AND P2, PT, R51, c[0x0][0x17c], PT ;  /* 0x00005f0033007a0c */ /* 0x000fe20003f46270 */
[----:B------:R-:W-:Y:S01]  /*1600*/  IMAD R49, R9, 0x10, R50 ;  /* 0x0000001009317824 */ /* 0x000fe200078e0232 */
[----:B------:R-:W-:-:S02]  /*1610*/  ISETP.GE.OR P1, PT, R33, c[0x0][0x180], P1 ;  /* 0x0000600021007a0c */ /* 0x000fc40000f26670 */
[----:B------:R-:W-:Y:S02]  /*1620*/  ISETP.GE.OR P0, PT, R46, c[0x0][0x180], P0 ;  /* 0x000060002e007a0c */ /* 0x000fe40000706670 */
[----:B------:R-:W-:Y:S02]  /*1630*/  SHF.R.S32.HI R29, RZ, 0x1f, R32 ;  /* 0x0000001fff1d7819 */ /* 0x000fe40000011420 */
[----:B------:R-:W-:Y:S02]  /*1640*/  ISETP.GE.OR P2, PT, R49, c[0x0][0x180], P2 ;  /* 0x0000600031007a0c */ /* 0x000fe40001746670 */
[----:B------:R-:W-:Y:S02]  /*1650*/  LEA.HI R30, R29, R32, RZ, 0x6 ;  /* 0x000000201d1e7211 */ /* 0x000fe400078f30ff */
[----:B------:R-:W-:Y:S02]  /*1660*/  SHF.R.S32.HI R29, RZ, 0x1f, R28 ;  /* 0x0000001fff1d7819 */ /* 0x000fe4000001141c */
[----:B------:R-:W-:Y:S01]  /*1670*/  LOP3.LUT R31, R30, 0xffffffc0, RZ, 0xc0, !PT ;  /* 0xffffffc01e1f7812 */ /* 0x000fe200078ec0ff */
[----:B------:R-:W-:Y:S01]  /*1680*/  @!P1 IMAD R36, R36, 0x48, R38 ;  /* 0x0000004824249824 */ /* 0x000fe200078e0226 */
[----:B------:R-:W-:Y:S01]  /*1690*/  LEA.HI R37, R29, R28, RZ, 0x3 ;  /* 0x0000001c1d257211 */ /* 0x000fe200078f18ff */
[----:B------:R-:W-:-:S02]  /*16a0*/  @!P1 IMAD R28, R33, c[0x0][0x17c], RZ ;  /* 0x00005f00211c9a24 */ /* 0x000fc400078e02ff */
[----:B------:R-:W-:Y:S02]  /*16b0*/  @!P0 IMAD R29, R46, c[0x0][0x17c], RZ ;  /* 0x00005f002e1d8a24 */ /* 0x000fe400078e02ff */
[----:B------:R-:W-:Y:S01]  /*16c0*/  IMAD.IADD R52, R32, 0x1, -R31 ;  /* 0x0000000120347824 */ /* 0x000fe200078e0a1f */
[----:B------:R-:W-:Y:S01]  /*16d0*/  @!P1 SHF.R.S32.HI R31, RZ, 0x1f, R35 ;  /* 0x0000001fff1f9819 */ /* 0x000fe20000011423 */
[----:B------:R-:W-:Y:S01]  /*16e0*/  @!P0 IMAD R38, R40, 0x48, R39 ;  /* 0x0000004828268824 */ /* 0x000fe200078e0227 */
[----:B------:R-:W-:Y:S01]  /*16f0*/  @!P1 IADD3 R35, P3, R35, R28, RZ ;  /* 0x0000001c23239210 */ /* 0x000fe20007f7e0ff */
[----:B------:R-:W-:Y:S01]  /*1700*/  @!P2 IMAD R30, R49, c[0x0][0x17c], RZ ;  /* 0x00005f00311eaa24 */ /* 0x000fe200078e02ff */
[----:B------:R-:W-:Y:S01]  /*1710*/  @!P0 SHF.R.S32.HI R32, RZ, 0x1f, R48 ;  /* 0x0000001fff208819 */ /* 0x000fe20000011430 */
[----:B------:R-:W-:Y:S01]  /*1720*/  @!P2 IMAD R40, R50, 0x48, R47 ;  /* 0x000000483228a824 */ /* 0x000fe200078e022f */
[----:B------:R-:W-:Y:S02]  /*1730*/  @!P0 IADD3 R47, P4, R48, R29, RZ ;  /* 0x0000001d302f8210 */ /* 0x000fe40007f9e0ff */
[----:B------:R-:W-:-:S02]  /*1740*/  @!P2 SHF.R.S32.HI R33, RZ, 0x1f, R51 ;  /* 0x0000001fff21a819 */ /* 0x000fc40000011433 */
[----:B------:R-:W-:Y:S02]  /*1750*/  @!P2 IADD3 R39, P5, R51, R30, RZ ;  /* 0x0000001e3327a210 */ /* 0x000fe40007fbe0ff */
[----:B------:R-:W-:Y:S02]  /*1760*/  @!P1 LEA.HI.X.SX32 R50, R28, R31, 0x1, P3 ;  /* 0x0000001f1c329211 */ /* 0x000fe400018f0eff */
[----:B------:R-:W-:Y:S02]  /*1770*/  @!P0 LEA.HI.X.SX32 R48, R29, R32, 0x1, P4 ;  /* 0x000000201d308211 */ /* 0x000fe400020f0eff */
[----:B------:R-:W-:Y:S02]  /*1780*/  @!P1 LEA R32, P3, R35, c[0x0][0x168], 0x1 ;  /* 0x00005a0023209a11 */ /* 0x000fe400078608ff */
[----:B------:R-:W-:Y:S02]  /*1790*/  @!P2 LEA.HI.X.SX32 R46, R30, R33, 0x1, P5 ;  /* 0x000000211e2ea211 */ /* 0x000fe400028f0eff */
[----:B------:R-:W-:-:S02]  /*17a0*/  @!P0 LEA R28, P4, R47, c[0x0][0x168], 0x1 ;  /* 0x00005a002f1c8a11 */ /* 0x000fc400078808ff */
[----:B------:R-:W-:Y:S02]  /*17b0*/  @!P2 LEA R30, P5, R39, c[0x0][0x168], 0x1 ;  /* 0x00005a00271eaa11 */ /* 0x000fe400078a08ff */
[----:B------:R-:W-:Y:S01]  /*17c0*/  @!P1 LEA.HI.X R33, R35, c[0x0][0x16c], R50, 0x1, P3 ;  /* 0x00005b0023219a11 */ /* 0x000fe200018f0c32 */
[----:B------:R-:W-:Y:S01]  /*17d0*/  @!P1 IMAD R35, R36, 0x2, R27 ;  /* 0x0000000224239824 */ /* 0x000fe200078e021b */
[----:B------:R-:W-:Y:S01]  /*17e0*/  SHF.R.S32.HI R36, RZ, 0x3, R37 ;  /* 0x00000003ff247819 */ /* 0x000fe20000011425 */
[--C-:B------:R-:W-:Y:S01]  /*17f0*/  @!P0 IMAD R37, R38, 0x2, R27.reuse ;  /* 0x0000000226258824 */ /* 0x100fe200078e021b */
[----:B------:R-:W-:Y:S01]  /*1800*/  @!P0 LEA.HI.X R29, R47, c[0x0][0x16c], R48, 0x1, P4 ;  /* 0x00005b002f1d8a11 */ /* 0x000fe200020f0c30 */
[----:B------:R-:W-:Y:S01]  /*1810*/  IMAD.IADD R47, R75, 0x1, R52 ;  /* 0x000000014b2f7824 */ /* 0x000fe200078e0234 */
[----:B------:R-:W-:Y:S01]  /*1820*/  @!P2 LEA.HI.X R31, R39, c[0x0][0x16c], R46, 0x1, P5 ;  /* 0x00005b00271faa11 */ /* 0x000fe200028f0c2e */
[----:B------:R-:W-:Y:S01]  /*1830*/  @!P2 IMAD R39, R40, 0x2, R27 ;  /* 0x000000022827a824 */ /* 0x000fe200078e021b */
[----:B------:R-:W-:Y:S01]  /*1840*/  @!PT LDS RZ, [RZ] ;  /* 0x00000000fffff984 */ /* 0x000fe20000000800 */
[----:B------:R-:W-:Y:S01]  /*1850*/  @!PT LDS RZ, [RZ] ;  /* 0x00000000fffff984 */ /* 0x000fe20000000800 */
[----:B------:R-:W-:Y:S01]  /*1860*/  @!PT LDS RZ, [RZ] ;  /* 0x00000000fffff984 */ /* 0x000fe20000000800 */
[----:B------:R1:W-:Y:S01]  /*1870*/  @!P1 LDGSTS.E.128 [R35], [R32.64] ;  /* 0x0000000020239fae */ /* 0x0003e2000b921c46 */
[----:B------:R-:W-:Y:S01]  /*1880*/  IMAD R38, R9, 0x10, R36 ;  /* 0x0000001009267824 */ /* 0x000fe200078e0224 */
[----:B------:R-:W-:-:S02]  /*1890*/  ISETP.GE.AND P1, PT, R47, c[0x0][0x17c], PT ;  /* 0x00005f002f007a0c */ /* 0x000fc40003f26270 */
[----:B------:R1:W-:Y:S01]  /*18a0*/  @!P0 LDGSTS.E.128 [R37], [R28.64] ;  /* 0x000000001c258fae */ /* 0x0003e2000b921c46 */
[----:B------:R-:W-:Y:S02]  /*18b0*/  ISETP.GE.AND P0, PT, R34, RZ, PT ;  /* 0x000000ff2200720c */ /* 0x000fe40003f06270 */
        /* <DEDUP_REMOVED lines=13> */
.L_x_23:
[----:B-1----:R-:W-:Y:S05]  /*1990*/  BSYNC B2 ;  /* 0x0000000000027941 */ /* 0x002fea0003800000 */
.L_x_22:
[----:B------:R-:W-:Y:S05]  /*19a0*/  @!P0 BRA `(.L_x_24) ;  /* 0xfffffa0000008947 */ /* 0x000fea000383ffff */
.L_x_21:
[----:B------:R-:W-:Y:S05]  /*19b0*/  BSYNC B1 ;  /* 0x0000000000017941 */ /* 0x000fea0003800000 */
.L_x_20:
[----:B------:R-:W0:Y:S02]  /*19c0*/  LDGDEPBAR ;  /* 0x00000000000079af */ /* 0x000e240000000000 */
.L_x_2:
[----:B------:R-:W-:-:S04]  /*19d0*/  IADD3 R9, R9, 0x1, RZ ;  /* 0x0000000109097810 */ /* 0x000fc80007ffe0ff */
[----:B------:R-:W-:-:S13]  /*19e0*/  ISETP.GE.U32.AND P0, PT, R9, 0x3, PT ;  /* 0x000000030900780c */ /* 0x000fda0003f06070 */
[----:B------:R-:W-:Y:S01]  /*19f0*/  @P0 CALL.REL.NOINC `(.L_x_25) ;  /* 0x0000001000000944 */ /* 0x000fe20003c00000 */
[----:B------:R-:W-:Y:S05]  /*1a00*/  BRA `(.L_x_26) ;  /* 0xffffeb8000007947 */ /* 0x000fea000383ffff */
.L_x_25:
[----:B------:R-:W-:-:S04]  /*1a10*/  DEPBAR.LE SB0, 0x2 ;  /* 0x000080800000791a */ /* 0x000fc80000000000 */
.L_x_1:
[----:B------:R-:W-:Y:S05]  /*1a20*/  BSYNC B0 ;  /* 0x0000000000007941 */ /* 0x000fea0003800000 */
.L_x_0:
[----:B------:R-:W-:Y:S01]  /*1a30*/  IMAD.MOV.U32 R2, RZ, RZ, c[0x0][0x180] ;  /* 0x00006000ff027624 */ /* 0x000fe200078e00ff */
[----:B------:R-:W-:Y:S01]  /*1a40*/  BAR.SYNC.DEFER_BLOCKING 0x0 ;  /* 0x0000000000007b1d */ /* 0x000fe20000010000 */
[----:B------:R-:W-:Y:S01]  /*1a50*/  IMAD.MOV.U32 R58, RZ, RZ, RZ ;  /* 0x000000ffff3a7224 */ /* 0x000fe200078e00ff */
[----:B------:R-:W-:Y:S01]  /*1a60*/  CS2R R56, SRZ ;  /* 0x0000000000387805 */ /* 0x000fe2000001ff00 */
[----:B------:R-:W-:Y:S01]  /*1a70*/  IMAD.MOV.U32 R60, RZ, RZ, RZ ;  /* 0x000000ffff3c7224 */ /* 0x000fe200078e00ff */
[----:B------:R-:W-:Y:S01]  /*1a80*/  ISETP.GE.AND P0, PT, R2, 0x1, PT ;  /* 0x000000010200780c */ /* 0x000fe20003f06270 */
[----:B------:R-:W-:Y:S01]  /*1a90*/  CS2R R54, SRZ ;  /* 0x0000000000367805 */ /* 0x000fe2000001ff00 */
[----:B------:R-:W-:Y:S01]  /*1aa0*/  IMAD.MOV.U32 R62, RZ, RZ, RZ ;  /* 0x000000ffff3e7224 */ /* 0x000fe200078e00ff */
        /* <DEDUP_REMOVED lines=11> */
[----:B------:R-:W-:Y:S05]  /*1b60*/  @!P0 BRA `(.L_x_27) ;  /* 0x00001df000008947 */ /* 0x000fea0003800000 */
[C---:B------:R-:W-:Y:S01]  /*1b70*/  IMAD.SHL.U32 R82, R0.reuse, 0x8, RZ ;  /* 0x0000000800527824 */ /* 0x040fe200078e00ff */
[C---:B------:R-:W-:Y:S01]  /*1b80*/  IADD3 R4, R0.reuse, 0x20, RZ ;  /* 0x0000002000047810 */ /* 0x040fe20007ffe0ff */
[----:B------:R-:W-:Y:S01]  /*1b90*/  IMAD.MOV.U32 R101, RZ, RZ, RZ ;  /* 0x000000ffff657224 */ /* 0x000fe200078e00ff */
[----:B------:R-:W-:Y:S01]  /*1ba0*/  IADD3 R83, R0, 0x40, RZ ;  /* 0x0000004000537810 */ /* 0x000fe20007ffe0ff */
[----:B------:R-:W-:Y:S01]  /*1bb0*/  IMAD.MOV.U32 R58, RZ, RZ, RZ ;  /* 0x000000ffff3a7224 */ /* 0x000fe200078e00ff */
[----:B------:R-:W-:Y:S01]  /*1bc0*/  SHF.R.S32.HI R3, RZ, 0x1f, R82 ;  /* 0x0000001fff037819 */ /* 0x000fe20000011452 */
[----:B------:R-:W-:Y:S01]  /*1bd0*/  IMAD.SHL.U32 R80, R4, 0x8, RZ ;  /* 0x0000000804507824 */ /* 0x000fe200078e00ff */
[----:B------:R-:W-:Y:S01]  /*1be0*/  LEA.HI R85, R5, R0, RZ, 0x3 ;  /* 0x0000000005557211 */ /* 0x000fe200078f18ff */
[----:B------:R-:W-:Y:S01]  /*1bf0*/  IMAD.SHL.U32 R76, R83, 0x8, RZ ;  /* 0x00000008534c7824 */ /* 0x000fe200078e00ff */
[CC--:B------:R-:W-:Y:S01]  /*1c00*/  LEA.HI R2, R3.reuse, R82.reuse, RZ, 0x4 ;  /* 0x0000005203027211 */ /* 0x0c0fe200078f20ff */
[----:B------:R-:W-:Y:S01]  /*1c10*/  CS2R R56, SRZ ;  /* 0x0000000000387805 */ /* 0x000fe2000001ff00 */
[----:B------:R-:W-:Y:S01]  /*1c20*/  SHF.R.S32.HI R7, RZ, 0x1f, R80 ;  /* 0x0000001fff077819 */ /* 0x000fe20000011450 */
[----:B------:R-:W-:Y:S01]  /*1c30*/  IMAD.MOV.U32 R60, RZ, RZ, RZ ;  /* 0x000000ffff3c7224 */ /* 0x000fe200078e00ff */
[----:B------:R-:W-:Y:S01]  /*1c40*/  LOP3.LUT R81, R2, 0xfffffff0, RZ, 0xc0, !PT ;  /* 0xfffffff002517812 */ /* 0x000fe200078ec0ff */
[----:B------:R-:W-:Y:S01]  /*1c50*/  CS2R R54, SRZ ;  /* 0x0000000000367805 */ /* 0x000fe2000001ff00 */
[----:B------:R-:W-:Y:S01]  /*1c60*/  LEA.HI R3, R3, R82, RZ, 0x6 ;  /* 0x0000005203037211 */ /* 0x000fe200078f30ff */
[----:B------:R-:W-:Y:S01]  /*1c70*/  IMAD.MOV.U32 R62, RZ, RZ, RZ ;  /* 0x000000ffff3e7224 */ /* 0x000fe200078e00ff */
[CC--:B------:R-:W-:Y:S01]  /*1c80*/  LEA.HI R2, R7.reuse, R80.reuse, RZ, 0x4 ;  /* 0x0000005007027211 */ /* 0x0c0fe200078f20ff */
[----:B------:R-:W-:Y:S01]  /*1c90*/  IMAD.IADD R81, R82, 0x1, -R81 ;  /* 0x0000000152517824 */ /* 0x000fe200078e0a51 */
[----:B------:R-:W-:Y:S01]  /*1ca0*/  LEA.HI R7, R7, R80, RZ, 0x6 ;  /* 0x0000005007077211 */ /* 0x000fe200078f30ff */
[----:B------:R-:W-:Y:S01]  /*1cb0*/  CS2R R52, SRZ ;  /* 0x0000000000347805 */ /* 0x000fe2000001ff00 */
[----:B------:R-:W-:Y:S01]  /*1cc0*/  LOP3.LUT R3, R3, 0xffffffc0, RZ, 0xc0, !PT ;  /* 0xffffffc003037812 */ /* 0x000fe200078ec0ff */
[----:B------:R-:W-:Y:S01]  /*1cd0*/  IMAD.MOV.U32 R64, RZ, RZ, RZ ;  /* 0x000000ffff407224 */ /* 0x000fe200078e00ff */
[----:B------:R-:W-:Y:S01]  /*1ce0*/  LOP3.LUT R79, R2, 0xfffffff0, RZ, 0xc0, !PT ;  /* 0xfffffff0024f7812 */ /* 0x000fe200078ec0ff */
[----:B------:R-:W-:Y:S01]  /*1cf0*/  CS2R R50, SRZ ;  /* 0x0000000000327805 */ /* 0x000fe2000001ff00 */
[----:B------:R-:W-:Y:S01]  /*1d00*/  LOP3.LUT R7, R7, 0xffffffc0, RZ, 0xc0, !PT ;  /* 0xffffffc007077812 */ /* 0x000fe200078ec0ff */
[----:B------:R-:W-:Y:S01]  /*1d10*/  IMAD.IADD R82, R82, 0x1, -R3 ;  /* 0x0000000152527824 */ /* 0x000fe200078e0a03 */
[----:B------:R-:W-:Y:S01]  /*1d20*/  SHF.R.S32.HI R9, RZ, 0x1f, R76 ;  /* 0x0000001fff097819 */ /* 0x000fe2000001144c */
[----:B------:R-:W-:Y:S01]  /*1d30*/  IMAD.IADD R79, R80, 0x1, -R79 ;  /* 0x00000001504f7824 */ /* 0x000fe200078e0a4f */
[----:B------:R-:W-:Y:S01]  /*1d40*/  LEA.HI R88, R0, R0, RZ, 0x1 ;  /* 0x0000000000587211 */ /* 0x000fe200078f08ff */
[----:B------:R-:W-:Y:S01]  /*1d50*/  IMAD.IADD R80, R80, 0x1, -R7 ;  /* 0x0000000150507824 */ /* 0x000fe200078e0a07 */
[CC--:B------:R-:W-:Y:S01]  /*1d60*/  LEA.HI R3, R9.reuse, R76.reuse, RZ, 0x4 ;  /* 0x0000004c09037211 */ /* 0x0c0fe200078f20ff */
[----:B------:R-:W-:Y:S01]  /*1d70*/  IMAD.MOV.U32 R66, RZ, RZ, RZ ;  /* 0x000000ffff427224 */ /* 0x000fe200078e00ff */
[----:B------:R-:W-:Y:S01]  /*1d80*/  LEA.HI R9, R9, R76, RZ, 0x6 ;  /* 0x0000004c09097211 */ /* 0x000fe200078f30ff */
[----:B------:R-:W-:Y:S01]  /*1d90*/  CS2R R48, SRZ ;  /* 0x0000000000307805 */ /* 0x000fe2000001ff00 */
[----:B------:R-:W-:Y:S01]  /*1da0*/  SHF.R.S32.HI R7, RZ, 0x1f, R4 ;  /* 0x0000001fff077819 */ /* 0x000fe20000011404 */
[----:B------:R-:W-:Y:S01]  /*1db0*/  IMAD.MOV.U32 R68, RZ, RZ, RZ ;  /* 0x000000ffff447224 */ /* 0x000fe200078e00ff */
[-C--:B------:R-:W-:Y:S01]  /*1dc0*/  LEA.HI R89, R4, R4.reuse, RZ, 0x1 ;  /* 0x0000000404597211 */ /* 0x080fe200078f08ff */
[----:B------:R-:W-:Y:S01]  /*1dd0*/  CS2R R46, SRZ ;  /* 0x00000000002e7805 */ /* 0x000fe2000001ff00 */
[-C--:B------:R-:W-:Y:S01]  /*1de0*/  LEA.HI R91, R83, R83.reuse, RZ, 0x1 ;  /* 0x00000053535b7211 */ /* 0x080fe200078f08ff */
[----:B------:R-:W-:Y:S01]  /*1df0*/  IMAD.MOV.U32 R70, RZ, RZ, RZ ;  /* 0x000000ffff467224 */ /* 0x000fe200078e00ff */
[C---:B------:R-:W-:Y:S01]  /*1e00*/  IMNMX R5, R0.reuse, 0xe0, !PT ;  /* 0x000000e000057817 */ /* 0x040fe20007800200 */
[----:B------:R-:W-:Y:S01]  /*1e10*/  CS2R R44, SRZ ;  /* 0x00000000002c7805 */ /* 0x000fe2000001ff00 */
[----:B------:R-:W-:Y:S01]  /*1e20*/  IMNMX R87, R0, 0x60, !PT ;  /* 0x0000006000577817 */ /* 0x000fe20007800200 */
[----:B------:R-:W-:Y:S01]  /*1e30*/  IMAD.MOV.U32 R72, RZ, RZ, RZ ;  /* 0x000000ffff487224 */ /* 0x000fe200078e00ff */
[----:B------:R-:W-:Y:S01]  /*1e40*/  LOP3.LUT R3, R3, 0xfffffff0, RZ, 0xc0, !PT ;  /* 0xfffffff003037812 */ /* 0x000fe200078ec0ff */
[----:B------:R-:W-:Y:S01]  /*1e50*/  IMAD.IADD R98, R75, 0x1, R82 ;  /* 0x000000014b627824 */ /* 0x000fe200078e0252 */
[----:B------:R-:W-:Y:S01]  /*1e60*/  LOP3.LUT R9, R9, 0xffffffc0, RZ, 0xc0, !PT ;  /* 0xffffffc009097812 */ /* 0x000fe200078ec0ff */
[----:B------:R-:W-:Y:S01]  /*1e70*/  IMAD.IADD R99, R75, 0x1, R80 ;  /* 0x000000014b637824 */ /* 0x000fe200078e0250 */
[----:B------:R-:W-:Y:S01]  /*1e80*/  LEA.HI R7, R7, R4, RZ, 0x3 ;  /* 0x0000000407077211 */ /* 0x000fe200078f18ff */
[C---:B------:R-:W-:Y:S01]  /*1e90*/  IMAD.IADD R78, R76.reuse, 0x1, -R3 ;  /* 0x000000014c4e7824 */ /* 0x040fe200078e0a03 */
[----:B------:R-:W-:Y:S01]  /*1ea0*/  SHF.R.S32.HI R88, RZ, 0x1, R88 ;  /* 0x00000001ff587819 */ /* 0x000fe20000011458 */
[----:B------:R-:W-:Y:S01]  /*1eb0*/  IMAD.IADD R76, R76, 0x1, -R9 ;  /* 0x000000014c4c7824 */ /* 0x000fe200078e0a09 */
[----:B------:R-:W-:Y:S01]  /*1ec0*/  SHF.R.S32.HI R89, RZ, 0x1, R89 ;  /* 0x00000001ff597819 */ /* 0x000fe20000011459 */
[----:B------:R-:W-:Y:S01]  /*1ed0*/  CS2R R2, SRZ ;  /* 0x0000000000027805 */ /* 0x000fe2000001ff00 */
[----:B------:R-:W-:Y:S01]  /*1ee0*/  SHF.R.S32.HI R91, RZ, 0x1, R91 ;  /* 0x00000001ff5b7819 */ /* 0x000fe2000001145b */
[----:B------:R-:W-:Y:S01]  /*1ef0*/  IMAD.IADD R102, R74, 0x1, R88 ;  /* 0x000000014a667824 */ /* 0x000fe200078e0258 */
[----:B------:R-:W-:Y:S01]  /*1f00*/  IADD3 R86, -R0, 0x1f, R5 ;  /* 0x0000001f00567810 */ /* 0x000fe20007ffe105 */
[----:B------:R-:W-:Y:S01]  /*1f10*/  IMAD.IADD R103, R74, 0x1, R89 ;  /* 0x000000014a677824 */ /* 0x000fe200078e0259 */
[----:B------:R-:W-:Y:S01]  /*1f20*/  IADD3 R87, -R0, 0x1f, R87 ;  /* 0x0000001f00577810 */ /* 0x000fe20007ffe157 */
[----:B------:R-:W-:Y:S01]  /*1f30*/  IMAD.IADD R104, R74, 0x1, R91 ;  /* 0x000000014a687824 */ /* 0x000fe200078e025b */
[----:B------:R-:W-:Y:S01]  /*1f40*/  SHF.R.S32.HI R4, RZ, 0x1f, R83 ;  /* 0x0000001fff047819 */ /* 0x000fe20000011453 */
[----:B------:R-:W-:Y:S01]  /*1f50*/  IMAD R94, R102, c[0x0][0x180], RZ ;  /* 0x00006000665e7a24 */ /* 0x000fe200078e02ff */
[----:B------:R-:W-:Y:S01]  /*1f60*/  LEA.HI R90, R86, 0x1, RZ, 0x1b ;  /* 0x00000001565a7811 */ /* 0x000fe200078fd8ff */
[----:B------:R-:W-:Y:S01]  /*1f70*/  IMAD R96, R103, c[0x0][0x180], RZ ;  /* 0x0000600067607a24 */ /* 0x000fe200078e02ff */
[----:B------:R-:W-:Y:S01]  /*1f80*/  LEA.HI R4, R4, R83, RZ, 0x3 ;  /* 0x0000005304047211 */ /* 0x000fe200078f18ff */
[----:B------:R-:W-:Y:S01]  /*1f90*/  IMAD R97, R104, c[0x0][0x180], RZ ;  /* 0x0000600068617a24 */ /* 0x000fe200078e02ff */
[----:B------:R-:W-:Y:S01]  /*1fa0*/  LEA.HI R92, R87, 0x1, RZ, 0x1b ;  /* 0x00000001575c7811 */ /* 0x000fe200078fd8ff */
[----:B------:R-:W-:Y:S01]  /*1fb0*/  IMAD.IADD R100, R75, 0x1, R76 ;  /* 0x000000014b647824 */ /* 0x000fe200078e024c */
[----:B------:R-:W-:-:S02]  /*1fc0*/  IADD3 R84, R0, 0x60, RZ ;  /* 0x0000006000547810 */ /* 0x000fc40007ffe0ff */
[----:B------:R-:W-:Y:S02]  /*1fd0*/  SHF.R.S32.HI R85, RZ, 0x3, R85 ;  /* 0x00000003ff557819 */ /* 0x000fe40000011455 */
[----:B------:R-:W-:Y:S02]  /*1fe0*/  SHF.R.S32.HI R93, RZ, 0x3, R7 ;  /* 0x00000003ff5d7819 */ /* 0x000fe40000011407 */
[----:B------:R-:W-:Y:S02]  /*1ff0*/  SHF.R.S32.HI R95, RZ, 0x3, R4 ;  /* 0x00000003ff5f7819 */ /* 0x000fe40000011404 */
[----:B------:R-:W-:Y:S02]  /*2000*/  LOP3.LUT R90, R90, 0x3, RZ, 0xc0, !PT ;  /* 0x000000035a5a7812 */ /* 0x000fe400078ec0ff */
[----:B------:R-:W-:Y:S02]  /*2010*/  LOP3.LUT R92, R92, 0x3, RZ, 0xc0, !PT ;  /* 0x000000035c5c7812 */ /* 0x000fe400078ec0ff */
.L_x_53:
[----:B------:R-:W-:-:S13]  /*2020*/  ISETP.GE.AND P0, PT, R0, 0x20, PT ;  /* 0x000000200000780c */ /* 0x000fda0003f06270 */
[----:B-12---:R-:W-:Y:S05]  /*2030*/  @!P0 BRA `(.L_x_28) ;  /* 0x0000036000008947 */ /* 0x006fea0003800000 */
[----:B------:R-:W2:Y:S01]  /*2040*/  S2R R8, SR_LANEID ;  /* 0x0000000000087919 */ /* 0x000ea20000000000 */
[----:B------:R-:W-:Y:S01]  /*2050*/  LOP3.LUT R4, R101, 0x3, RZ, 0xc0, !PT ;  /* 0x0000000365047812 */ /* 0x000fe200078ec0ff */
[----:B------:R-:W-:Y:S01]  /*2060*/  IMAD.MOV.U32 R9, RZ, RZ, 0x1800 ;  /* 0x00001800ff097424 */ /* 0x000fe200078e00ff */
[----:B------:R-:W-:Y:S03]  /*2070*/  WARPSYNC 0xffffffff ;  /* 0xffffffff00007948 */ /* 0x000fe60003800000 */
[C---:B------:R-:W-:Y:S02]  /*2080*/  IMAD R6, R4.reuse, R9, 0x80 ;  /* 0x0000008004067424 */ /* 0x040fe400078e0209 */
[----:B------:R-:W-:Y:S02]  /*2090*/  IMAD R4, R4, 0x900, RZ ;  /* 0x0000090004047824 */ /* 0x000fe400078e02ff */
[----:B------:R-:W-:-:S03]  /*20a0*/  IMAD R6, R77, 0x7e0, R6 ;  /* 0x000007e04d067824 */ /* 0x000fc600078e0206 */
[C---:B------:R-:W-:Y:S02]  /*20b0*/  IADD3 R9, R4.reuse, 0x60c0, RZ ;  /* 0x000060c004097810 */ /* 0x040fe40007ffe0ff */
[----:B------:R-:W-:Y:S02]  /*20c0*/  IADD3 R13, R4, 0x60e0, RZ ;  /* 0x000060e0040d7810 */ /* 0x000fe40007ffe0ff */
[--C-:B--2---:R-:W-:Y:S02]  /*20d0*/  SHF.R.U32.HI R5, RZ, 0x3, R8.reuse ;  /* 0x00000003ff057819 */ /* 0x104fe40000011608 */
[----:B------:R-:W-:Y:S02]  /*20e0*/  LOP3.LUT R7, R8, 0x7, RZ, 0xc0, !PT ;  /* 0x0000000708077812 */ /* 0x000fe400078ec0ff */
[----:B------:R-:W-:Y:S01]  /*20f0*/  SHF.R.U32.HI R8, RZ, 0x4, R8 ;  /* 0x00000004ff087819 */ /* 0x000fe20000011608 */
[----:B------:R-:W-:-:S04]  /*2100*/  IMAD.SHL.U32 R10, R5, 0x8, RZ ;  /* 0x00000008050a7824 */ /* 0x000fc800078e00ff */
[----:B------:R-:W-:Y:S01]  /*2110*/  IMAD.SHL.U32 R8, R8, 0x8, RZ ;  /* 0x0000000808087824 */ /* 0x000fe200078e00ff */
[----:B------:R-:W-:Y:S02]  /*2120*/  LOP3.LUT R7, R10, 0x8, R7, 0xe2, !PT ;  /* 0x000000080a077812 */ /* 0x000fe400078ee207 */
[----:B------:R-:W-:-:S03]  /*2130*/  IADD3 R10, R6, 0x300, RZ ;  /* 0x00000300060a7810 */ /* 0x000fc60007ffe0ff */
[C-C-:B------:R-:W-:Y:S02]  /*2140*/  IMAD R5, R7.reuse, 0x18, R8.reuse ;  /* 0x0000001807057824 */ /* 0x140fe400078e0208 */
[----:B------:R-:W-:Y:S01]  /*2150*/  IMAD R12, R7, 0x48, R8 ;  /* 0x00000048070c7824 */ /* 0x000fe200078e0208 */
[C---:B------:R-:W-:Y:S01]  /*2160*/  IADD3 R7, R4.reuse, 0x60a0, RZ ;  /* 0x000060a004077810 */ /* 0x040fe20007ffe0ff */
[C---:B------:R-:W-:Y:S02]  /*2170*/  IMAD.U32 R6, R5.reuse, 0x2, R6 ;  /* 0x0000000205067824 */ /* 0x040fe400078e0006 */
[----:B------:R-:W-:Y:S01]  /*2180*/  IMAD.U32 R24, R5, 0x2, R10 ;  /* 0x0000000205187824 */ /* 0x000fe200078e000a */
[----:B------:R-:W-:Y:S01]  /*2190*/  IADD3 R5, R4, 0x6080, RZ ;  /* 0x0000608004057810 */ /* 0x000fe20007ffe0ff */
[C---:B------:R-:W-:Y:S02]  /*21a0*/  IMAD.U32 R107, R12.reuse, 0x2, R7 ;  /* 0x000000020c6b7824 */ /* 0x040fe400078e0007 */
[----:B------:R-:W-:-:S02]  /*21b0*/  IMAD.U32 R106, R12, 0x2, R9 ;  /* 0x000000020c6a7824 */ /* 0x000fc400078e0009 */
[C---:B------:R-:W-:Y:S01]  /*21c0*/  IMAD.U32 R108, R12.reuse, 0x2, R5 ;  /* 0x000000020c6c7824 */ /* 0x040fe200078e0005 */
[----:B------:R-:W-:Y:S01]  /*21d0*/  LDSM.16.M88.4 R24, [R24] ;  /* 0x000000001818783b */ /* 0x000fe20000000200 */
[----:B------:R-:W-:-:S03]  /*21e0*/  IMAD.U32 R105, R12, 0x2, R13 ;  /* 0x000000020c697824 */ /* 0x000fc600078e000d */
[----:B------:R-:W-:Y:S04]  /*21f0*/  LDSM.16.M88.4 R4, [R6] ;  /* 0x000000000604783b */ /* 0x000fe80000000200 */
[----:B------:R-:W2:Y:S04]  /*2200*/  LDSM.16.MT88.4 R8, [R108] ;  /* 0x000000006c08783b */ /* 0x000ea80000004200 */
[----:B------:R-:W3:Y:S04]  /*2210*/  LDSM.16.MT88.4 R12, [R107] ;  /* 0x000000006b0c783b */ /* 0x000ee80000004200 */
[----:B------:R-:W4:Y:S04]  /*2220*/  LDSM.16.MT88.4 R16, [R106] ;  /* 0x000000006a10783b */ /* 0x000f280000004200 */
[----:B------:R-:W5:Y:S04]  /*2230*/  LDSM.16.MT88.4 R20, [R105] ;  /* 0x000000006914783b */ /* 0x000f680000004200 */
[----:B-1----:R-:W1:Y:S04]  /*2240*/  LDSM.16.MT88.4 R28, [R108] ;  /* 0x000000006c1c783b */ /* 0x002e680000004200 */
[----:B------:R-:W1:Y:S04]  /*2250*/  LDSM.16.MT88.4 R32, [R107] ;  /* 0x000000006b20783b */ /* 0x000e680000004200 */
[----:B------:R-:W1:Y:S04]  /*2260*/  LDSM.16.MT88.4 R36, [R106] ;  /* 0x000000006a24783b */ /* 0x000e680000004200 */
[----:B------:R-:W1:Y:S01]  /*2270*/  LDSM.16.MT88.4 R40, [R105] ;  /* 0x000000006928783b */ /* 0x000e620000004200 */
[C---:B--2---:R-:W-:Y:S08]  /*2280*/  HMMA.16816.F16 R2, R4.reuse, R8, R2 ;  /* 0x000000080402723c */ /* 0x044ff00000000802 */
[C---:B------:R-:W-:Y:S08]  /*2290*/  HMMA.16816.F16 R72, R4.reuse, R10, R72 ;  /* 0x0000000a0448723c */ /* 0x040ff00000000848 */
[C---:B---3--:R-:W-:Y:S08]  /*22a0*/  HMMA.16816.F16 R44, R4.reuse, R12, R44 ;  /* 0x0000000c042c723c */ /* 0x048ff0000000082c */
[C---:B------:R-:W-:Y:S08]  /*22b0*/  HMMA.16816.F16 R70, R4.reuse, R14, R70 ;  /* 0x0000000e0446723c */ /* 0x040ff00000000846 */
[C---:B----4-:R-:W-:Y:S08]  /*22c0*/  HMMA.16816.F16 R46, R4.reuse, R16, R46 ;  /* 0x00000010042e723c */ /* 0x050ff0000000082e */
[C---:B------:R-:W-:Y:S08]  /*22d0*/  HMMA.16816.F16 R68, R4.reuse, R18, R68 ;  /* 0x000000120444723c */ /* 0x040ff00000000844 */
[C---:B-----5:R-:W-:Y:S08]  /*22e0*/  HMMA.16816.F16 R48, R4.reuse, R20, R48 ;  /* 0x000000140430723c */ /* 0x060ff00000000830 */
[----:B------:R-:W-:Y:S08]  /*22f0*/  HMMA.16816.F16 R66, R4, R22, R66 ;  /* 0x000000160442723c */ /* 0x000ff00000000842 */
[C---:B-1----:R-:W-:Y:S08]  /*2300*/  HMMA.16816.F16 R50, R24.reuse, R28, R50 ;  /* 0x0000001c1832723c */ /* 0x042ff00000000832 */
[C---:B------:R-:W-:Y:S08]  /*2310*/  HMMA.16816.F16 R64, R24.reuse, R30, R64 ;  /* 0x0000001e1840723c */ /* 0x040ff00000000840 */
[C---:B------:R-:W-:Y:S08]  /*2320*/  HMMA.16816.F16 R52, R24.reuse, R32, R52 ;  /* 0x000000201834723c */ /* 0x040ff00000000834 */
[C---:B------:R-:W-:Y:S08]  /*2330*/  HMMA.16816.F16 R62, R24.reuse, R34, R62 ;  /* 0x00000022183e723c */ /* 0x040ff0000000083e */
[C---:B------:R-:W-:Y:S08]  /*2340*/  HMMA.16816.F16 R54, R24.reuse, R36, R54 ;  /* 0x000000241836723c */ /* 0x040ff00000000836 */
[C---:B------:R-:W-:Y:S08]  /*2350*/  HMMA.16816.F16 R60, R24.reuse, R38, R60 ;  /* 0x00000026183c723c */ /* 0x040ff0000000083c */
[C---:B------:R-:W-:Y:S08]  /*2360*/  HMMA.16816.F16 R56, R24.reuse, R40, R56 ;  /* 0x000000281838723c */ /* 0x040ff00000000838 */
[----:B------:R-:W-:Y:S01]  /*2370*/  HMMA.16816.F16 R58, R24, R42, R58 ;  /* 0x0000002a183a723c */ /* 0x000fe2000000083a */
[----:B------:R-:W-:Y:S10]  /*2380*/  @!UPT UIADD3 URZ, URZ, URZ, URZ ;  /* 0x0000003f3f3ff290 */ /* 0x000ff4000fffe03f */
[----:B------:R-:W-:Y:S11]  /*2390*/  BRA `(.L_x_29) ;  /* 0x0000156000007947 */ /* 0x000ff60003800000 */
.L_x_28:
[----:B------:R-:W-:-:S04]  /*23a0*/  IADD3 R10, R101, 0x3, RZ ;  /* 0x00000003650a7810 */ /* 0x000fc80007ffe0ff */
[----:B------:R-:W-:-:S13]  /*23b0*/  ISETP.GE.AND P0, PT, R10, UR5, PT ;  /* 0x000000050a007c0c */ /* 0x000fda000bf06270 */
[----:B------:R-:W-:Y:S05]  /*23c0*/  @!P0 BRA `(.L_x_30) ;  /* 0x0000002000008947 */ /* 0x000fea0003800000 */
[----:B------:R-:W-:-:S04]  /*23d0*/  DEPBAR.LE SB0, 0x0 ;  /* 0x000080000000791a */ /* 0x000fc80000000000 */
[----:B------:R-:W-:Y:S05]  /*23e0*/  BRA `(.L_x_29) ;  /* 0x0000151000007947 */ /* 0x000fea0003800000 */
.L_x_30:
[----:B------:R-:W-:Y:S01]  /*23f0*/  ISETP.GT.AND P0, PT, R0, 0xff, PT ;  /* 0x000000ff0000780c */ /* 0x000fe20003f04270 */
[----:B------:R-:W-:-:S12]  /*2400*/  BSSY B1, `(.L_x_31) ;  /* 0x00000a2000017945 */ /* 0x000fd80003800000 */
[----:B------:R-:W-:Y:S05]  /*2410*/  @P0 BRA `(.L_x_32) ;  /* 0x00000a0000000947 */ /* 0x000fea0003800000 */
[----:B------:R-:W-:Y:S01]  /*2420*/  ISETP.NE.AND P0, PT, R90, RZ, PT ;  /* 0x000000ff5a00720c */ /* 0x000fe20003f05270 */
[----:B------:R-:W-:Y:S01]  /*2430*/  IMAD.MOV.U32 R4, RZ, RZ, 0x1800 ;  /* 0x00001800ff047424 */ /* 0x000fe200078e00ff */
[----:B------:R-:W-:Y:S01]  /*2440*/  LOP3.LUT R11, R10, 0x3, RZ, 0xc0, !PT ;  /* 0x000000030a0b7812 */ /* 0x000fe200078ec0ff */
[----:B------:R-:W-:Y:S01]  /*2450*/  BSSY B0, `(.L_x_33) ;  /* 0x000003d000007945 */ /* 0x000fe20003800000 */
[----:B------:R-:W-:-:S03]  /*2460*/  IMAD.MOV.U32 R13, RZ, RZ, R0 ;  /* 0x000000ffff0d7224 */ /* 0x000fc600078e0000 */
[----:B------:R-:W-:-:S06]  /*2470*/  IMAD R11, R11, R4, 0x80 ;  /* 0x000000800b0b7424 */ /* 0x000fcc00078e0204 */
        /* <DEDUP_REMOVED lines=9> */
[----:B------:R-:W-:-:S03]  /*2510*/  IADD3 R6, P0, R94, R7, RZ ;  /* 0x000000075e067210 */ /* 0x000fc60007f1e0ff */
[----:B------:R-:W-:Y:S01]  /*2520*/  IMAD R7, R8, 0x2, R11 ;  /* 0x0000000208077824 */ /* 0x000fe200078e020b */
[----:B------:R-:W-:Y:S02]  /*2530*/  LEA.HI.X.SX32 R5, R94, R5, 0x1, P0 ;  /* 0x000000055e057211 */ /* 0x000fe400000f0eff */
[----:B------:R-:W-:-:S04]  /*2540*/  LEA R4, P0, R6, c[0x0][0x160], 0x1 ;  /* 0x0000580006047a11 */ /* 0x000fc800078008ff */
[----:B------:R-:W-:-:S05]  /*2550*/  LEA.HI.X R5, R6, c[0x0][0x164], R5, 0x1, P0 ;  /* 0x0000590006057a11 */ /* 0x000fca00000f0c05 */
[----:B------:R-:W-:Y:S01]  /*2560*/  @!PT LDS RZ, [RZ] ;  /* 0x00000000fffff984 */ /* 0x000fe20000000800 */
[----:B------:R-:W-:Y:S01]  /*2570*/  @!PT LDS RZ, [RZ] ;  /* 0x00000000fffff984 */ /* 0x000fe20000000800 */
[----:B------:R-:W-:Y:S01]  /*2580*/  @!PT LDS RZ, [RZ] ;  /* 0x00000000fffff984 */ /* 0x000fe20000000800 */
[----:B------:R2:W-:Y:S04]  /*2590*/  LDGSTS.E.128 [R7], [R4.64] ;  /* 0x0000000004077fae */ /* 0x0005e8000b921c46 */
.L_x_36:
[----:B------:R-:W-:Y:S05]  /*25a0*/  BSYNC B2 ;  /* 0x0000000000027941 */ /* 0x000fea0003800000 */
.L_x_35:
[----:B------:R-:W-:Y:S01]  /*25b0*/  IADD3 R13, R0, 0x20, RZ ;  /* 0x00000020000d7810 */ /* 0x000fe20007ffe0ff */
[----:B------:R-:W-:Y:S05]  /*25c0*/  @!P1 BRA `(.L_x_34) ;  /* 0x0000025000009947 */ /* 0x000fea0003800000 */
[----:B--2---:R-:W-:Y:S01]  /*25d0*/  IMAD R7, R10, 0x10, R79 ;  /* 0x000000100a077824 */ /* 0x004fe200078e024f */
        /* <DEDUP_REMOVED lines=16> */
.L_x_38:
[----:B------:R-:W-:Y:S05]  /*26e0*/  BSYNC B2 ;  /* 0x0000000000027941 */ /* 0x000fea0003800000 */
.L_x_37:
[----:B------:R-:W-:Y:S01]  /*26f0*/  IMAD.MOV.U32 R13, RZ, RZ, R83 ;  /* 0x000000ffff0d7224 */ /* 0x000fe200078e0053 */
[----:B------:R-:W-:Y:S05]  /*2700*/  @!P1 BRA `(.L_x_34) ;  /* 0x0000011000009947 */ /* 0x000fea0003800000 */
[----:B------:R-:W-:Y:S02]  /*2710*/  IMAD R6, R10, 0x10, R78 ;  /* 0x000000100a067824 */ /* 0x000fe400078e024e */
[----:B------:R-:W-:-:S03]  /*2720*/  IMAD.MOV.U32 R13, RZ, RZ, R84 ;  /* 0x000000ffff0d7224 */ /* 0x000fc600078e0054 */
[----:B------:R-:W-:-:S04]  /*2730*/  ISETP.GE.AND P0, PT, R6, c[0x0][0x180], PT ;  /* 0x0000600006007a0c */ /* 0x000fc80003f06270 */
[----:B------:R-:W-:-:S13]  /*2740*/  ISETP.GE.OR P0, PT, R104, c[0x0][0x178], P0 ;  /* 0x00005e0068007a0c */ /* 0x000fda0000706670 */
[----:B------:R-:W-:Y:S05]  /*2750*/  @P0 BRA `(.L_x_34) ;  /* 0x000000c000000947 */ /* 0x000fea0003800000 */
[----:B--2---:R-:W-:Y:S01]  /*2760*/  SHF.R.S32.HI R4, RZ, 0x1f, R6 ;  /* 0x0000001fff047819 */ /* 0x004fe20000011406 */
[----:B------:R-:W-:Y:S01]  /*2770*/  IMAD R8, R91, 0x18, R78 ;  /* 0x000000185b087824 */ /* 0x000fe200078e024e */
[C---:B------:R-:W-:Y:S01]  /*2780*/  IADD3 R5, P0, R97.reuse, R6, RZ ;  /* 0x0000000661057210 */ /* 0x040fe20007f1e0ff */
[----:B------:R-:W-:Y:S02]  /*2790*/  IMAD.MOV.U32 R13, RZ, RZ, R84 ;  /* 0x000000ffff0d7224 */ /* 0x000fe400078e0054 */
        /* <DEDUP_REMOVED lines=8> */
.L_x_34:
[----:B------:R-:W-:Y:S05]  /*2820*/  BSYNC B0 ;  /* 0x0000000000007941 */ /* 0x000fea0003800000 */
.L_x_33:
[----:B------:R-:W-:-:S13]  /*2830*/  ISETP.GE.U32.AND P0, PT, R86, 0x60, PT ;  /* 0x000000605600780c */ /* 0x000fda0003f06070 */
[----:B------:R-:W-:Y:S05]  /*2840*/  @!P0 BRA `(.L_x_32) ;  /* 0x000005d000008947 */ /* 0x000fea0003800000 */
[----:B------:R-:W-:-:S05]  /*2850*/  IMAD.SHL.U32 R12, R13, 0x8, RZ ;  /* 0x000000080d0c7824 */ /* 0x000fca00078e00ff */
.L_x_41:
[C---:B--2---:R-:W-:Y:S01]  /*2860*/  IADD3 R4, R12.reuse, 0x100, RZ ;  /* 0x000001000c047810 */ /* 0x044fe20007ffe0ff */
[----:B------:R-:W-:Y:S01]  /*2870*/  BSSY B0, `(.L_x_39) ;  /* 0x0000058000007945 */ /* 0x000fe20003800000 */
[----:B------:R-:W-:Y:S02]  /*2880*/  IADD3 R8, R12, 0x200, RZ ;  /* 0x000002000c087810 */ /* 0x000fe40007ffe0ff */
[----:B------:R-:W-:Y:S02]  /*2890*/  SHF.R.S32.HI R5, RZ, 0x1f, R4 ;  /* 0x0000001fff057819 */ /* 0x000fe40000011404 */
[----:B------:R-:W-:Y:S02]  /*28a0*/  SHF.R.S32.HI R7, RZ, 0x1f, R8 ;  /* 0x0000001fff077819 */ /* 0x000fe40000011408 */
[----:B------:R-:W-:Y:S02]  /*28b0*/  LEA.HI R6, R5, R4, RZ, 0x4 ;  /* 0x0000000405067211 */ /* 0x000fe400078f20ff */
[----:B------:R-:W-:-:S02]  /*28c0*/  SHF.R.S32.HI R5, RZ, 0x1f, R12 ;  /* 0x0000001fff057819 */ /* 0x000fc4000001140c */
[----:B------:R-:W-:Y:S02]  /*28d0*/  LEA.HI R9, R7, R8, RZ, 0x4 ;  /* 0x0000000807097211 */ /* 0x000fe400078f20ff */
[----:B------:R-:W-:Y:S02]  /*28e0*/  LEA.HI R5, R5, R12, RZ, 0x4 ;  /* 0x0000000c05057211 */ /* 0x000fe400078f20ff */
[----:B------:R-:W-:Y:S02]  /*28f0*/  LOP3.LUT R7, R6, 0xfffffff0, RZ, 0xc0, !PT ;  /* 0xfffffff006077812 */ /* 0x000fe400078ec0ff */
[----:B------:R-:W-:Y:S02]  /*2900*/  LOP3.LUT R5, R5, 0xfffffff0, RZ, 0xc0, !PT ;  /* 0xfffffff005057812 */ /* 0x000fe400078ec0ff */
[----:B------:R-:W-:Y:S01]  /*2910*/  LOP3.LUT R9, R9, 0xfffffff0, RZ, 0xc0, !PT ;  /* 0xfffffff009097812 */ /* 0x000fe200078ec0ff */
[----:B------:R-:W-:Y:S01]  /*2920*/  IMAD.IADD R16, R4, 0x1, -R7 ;  /* 0x0000000104107824 */ /* 0x000fe200078e0a07 */
[C---:B------:R-:W-:Y:S01]  /*2930*/  LEA.HI R4, R13.reuse, R13, RZ, 0x1 ;  /* 0x0000000d0d047211 */ /* 0x040fe200078f08ff */
[----:B------:R-:W-:Y:S01]  /*2940*/  IMAD.IADD R14, R12, 0x1, -R5 ;  /* 0x000000010c0e7824 */ /* 0x000fe200078e0a05 */
[C---:B------:R-:W-:Y:S01]  /*2950*/  IADD3 R6, R13.reuse, 0x20, RZ ;  /* 0x000000200d067810 */ /* 0x040fe20007ffe0ff */
[----:B------:R-:W-:Y:S01]  /*2960*/  IMAD.IADD R18, R8, 0x1, -R9 ;  /* 0x0000000108127824 */ /* 0x000fe200078e0a09 */
[----:B------:R-:W-:Y:S01]  /*2970*/  SHF.R.S32.HI R9, RZ, 0x1, R4 ;  /* 0x00000001ff097819 */ /* 0x000fe20000011404 */
[C---:B------:R-:W-:Y:S01]  /*2980*/  IMAD R15, R10.reuse, 0x10, R14 ;  /* 0x000000100a0f7824 */ /* 0x040fe200078e020e */
[----:B------:R-:W-:Y:S01]  /*2990*/  IADD3 R7, R13, 0x40, RZ ;  /* 0x000000400d077810 */ /* 0x000fe20007ffe0ff */
[----:B------:R-:W-:Y:S01]  /*29a0*/  IMAD R22, R10, 0x10, R16 ;  /* 0x000000100a167824 */ /* 0x000fe200078e0210 */
[----:B------:R-:W-:Y:S01]  /*29b0*/  LEA.HI R6, R6, R6, RZ, 0x1 ;  /* 0x0000000606067211 */ /* 0x000fe200078f08ff */
[----:B------:R-:W-:Y:S01]  /*29c0*/  IMAD.IADD R4, R74, 0x1, R9 ;  /* 0x000000014a047824 */ /* 0x000fe200078e0209 */
[----:B------:R-:W-:Y:S01]  /*29d0*/  LEA.HI R7, R7, R7, RZ, 0x1 ;  /* 0x0000000707077211 */ /* 0x000fe200078f08ff */
[----:B------:R-:W-:Y:S01]  /*29e0*/  IMAD R23, R10, 0x10, R18 ;  /* 0x000000100a177824 */ /* 0x000fe200078e0212 */
[----:B------:R-:W-:-:S02]  /*29f0*/  SHF.R.S32.HI R17, RZ, 0x1, R6 ;  /* 0x00000001ff117819 */ /* 0x000fc40000011406 */
[----:B------:R-:W-:Y:S02]  /*2a00*/  ISETP.GE.AND P1, PT, R15, c[0x0][0x180], PT ;  /* 0x000060000f007a0c */ /* 0x000fe40003f26270 */
[----:B------:R-:W-:Y:S01]  /*2a10*/  SHF.R.S32.HI R19, RZ, 0x1, R7 ;  /* 0x00000001ff137819 */ /* 0x000fe20000011407 */
[----:B------:R-:W-:Y:S01]  /*2a20*/  IMAD.IADD R6, R74, 0x1, R17 ;  /* 0x000000014a067824 */ /* 0x000fe200078e0211 */
[----:B------:R-:W-:Y:S02]  /*2a30*/  ISETP.GE.OR P1, PT, R4, c[0x0][0x178], P1 ;  /* 0x00005e0004007a0c */ /* 0x000fe40000f26670 */
[----:B------:R-:W-:Y:S01]  /*2a40*/  IADD3 R8, R12, 0x300, RZ ;  /* 0x000003000c087810 */ /* 0x000fe20007ffe0ff */
[----:B------:R-:W-:Y:S01]  /*2a50*/  IMAD.IADD R21, R74, 0x1, R19 ;  /* 0x000000014a157824 */ /* 0x000fe200078e0213 */
[----:B------:R-:W-:Y:S02]  /*2a60*/  ISETP.GE.AND P0, PT, R22, c[0x0][0x180], PT ;  /* 0x0000600016007a0c */ /* 0x000fe40003f06270 */
[----:B------:R-:W-:-:S02]  /*2a70*/  SHF.R.S32.HI R5, RZ, 0x1f, R8 ;  /* 0x0000001fff057819 */ /* 0x000fc40000011408 */
[----:B------:R-:W-:Y:S02]  /*2a80*/  ISETP.GE.AND P2, PT, R23, c[0x0][0x180], PT ;  /* 0x0000600017007a0c */ /* 0x000fe40003f46270 */
[----:B------:R-:W-:Y:S02]  /*2a90*/  ISETP.GE.OR P0, PT, R6, c[0x0][0x178], P0 ;  /* 0x00005e0006007a0c */ /* 0x000fe40000706670 */
[----:B------:R-:W-:Y:S01]  /*2aa0*/  LEA.HI R5, R5, R8, RZ, 0x4 ;  /* 0x0000000805057211 */ /* 0x000fe200078f20ff */
[----:B------:R-:W-:Y:S01]  /*2ab0*/  @!P1 IMAD R4, R4, c[0x0][0x180], RZ ;  /* 0x0000600004049a24 */ /* 0x000fe200078e02ff */
[----:B------:R-:W-:Y:S01]  /*2ac0*/  ISETP.GE.OR P2, PT, R21, c[0x0][0x178], P2 ;  /* 0x00005e0015007a0c */ /* 0x000fe20001746670 */
[----:B------:R-:W-:Y:S01]  /*2ad0*/  @!P1 IMAD R14, R9, 0x18, R14 ;  /* 0x00000018090e9824 */ /* 0x000fe200078e020e */
[----:B------:R-:W-:Y:S02]  /*2ae0*/  LOP3.LUT R5, R5, 0xfffffff0, RZ, 0xc0, !PT ;  /* 0xfffffff005057812 */ /* 0x000fe400078ec0ff */
[----:B------:R-:W-:-:S02]  /*2af0*/  @!P1 SHF.R.S32.HI R7, RZ, 0x1f, R15 ;  /* 0x0000001fff079819 */ /* 0x000fc4000001140f */
[----:B------:R-:W-:Y:S01]  /*2b00*/  @!P1 IADD3 R9, P3, R15, R4, RZ ;  /* 0x000000040f099210 */ /* 0x000fe20007f7e0ff */
[----:B------:R-:W-:Y:S02]  /*2b10*/  IMAD.IADD R24, R8, 0x1, -R5 ;  /* 0x0000000108187824 */ /* 0x000fe400078e0a05 */
[----:B------:R-:W-:Y:S01]  /*2b20*/  @!P0 IMAD R5, R6, c[0x0][0x180], RZ ;  /* 0x0000600006058a24 */ /* 0x000fe200078e02ff */
[----:B------:R-:W-:Y:S01]  /*2b30*/  @!P1 LEA.HI.X.SX32 R20, R4, R7, 0x1, P3 ;  /* 0x0000000704149211 */ /* 0x000fe200018f0eff */
[----:B------:R-:W-:Y:S01]  /*2b40*/  @!P0 IMAD R16, R17, 0x18, R16 ;  /* 0x0000001811108824 */ /* 0x000fe200078e0210 */
[----:B------:R-:W-:Y:S01]  /*2b50*/  @!P0 SHF.R.S32.HI R6, RZ, 0x1f, R22 ;  /* 0x0000001fff068819 */ /* 0x000fe20000011416 */
[----:B------:R-:W-:Y:S01]  /*2b60*/  @!P2 IMAD R4, R21, c[0x0][0x180], RZ ;  /* 0x000060001504aa24 */ /* 0x000fe200078e02ff */
[----:B------:R-:W-:Y:S01]  /*2b70*/  @!P0 IADD3 R21, P4, R22, R5, RZ ;  /* 0x0000000516158210 */ /* 0x000fe20007f9e0ff */
[----:B------:R-:W-:Y:S01]  /*2b80*/  @!P2 IMAD R18, R19, 0x18, R18 ;  /* 0x000000181312a824 */ /* 0x000fe200078e0212 */
[----:B------:R-:W-:Y:S01]  /*2b90*/  @!P1 LEA R8, P3, R9, c[0x0][0x160], 0x1 ;  /* 0x0000580009089a11 */ /* 0x000fe200078608ff */
[----:B------:R-:W-:Y:S01]  /*2ba0*/  @!P1 IMAD R15, R14, 0x2, R11 ;  /* 0x000000020e0f9824 */ /* 0x000fe200078e020b */
[----:B------:R-:W-:-:S02]  /*2bb0*/  @!P0 LEA.HI.X.SX32 R22, R5, R6, 0x1, P4 ;  /* 0x0000000605168211 */ /* 0x000fc400020f0eff */
[----:B------:R-:W-:Y:S02]  /*2bc0*/  @!P2 SHF.R.S32.HI R7, RZ, 0x1f, R23 ;  /* 0x0000001fff07a819 */ /* 0x000fe40000011417 */
[----:B------:R-:W-:Y:S01]  /*2bd0*/  @!P2 IADD3 R19, P5, R23, R4, RZ ;  /* 0x000000041713a210 */ /* 0x000fe20007fbe0ff */
[----:B------:R-:W-:Y:S01]  /*2be0*/  IMAD R23, R10, 0x10, R24 ;  /* 0x000000100a177824 */ /* 0x000fe200078e0218 */
[----:B------:R-:W-:Y:S02]  /*2bf0*/  IADD3 R5, R13, 0x60, RZ ;  /* 0x000000600d057810 */ /* 0x000fe40007ffe0ff */
[----:B------:R-:W-:Y:S02]  /*2c00*/  @!P1 LEA.HI.X R9, R9, c[0x0][0x164], R20, 0x1, P3 ;  /* 0x0000590009099a11 */ /* 0x000fe400018f0c14 */
[----:B------:R-:W-:Y:S02]  /*2c10*/  @!P0 LEA R6, P3, R21, c[0x0][0x160], 0x1 ;  /* 0x0000580015068a11 */ /* 0x000fe400078608ff */
[----:B------:R-:W-:Y:S01]  /*2c20*/  @!P2 LEA.HI.X.SX32 R20, R4, R7, 0x1, P5 ;  /* 0x000000070414a211 */ /* 0x000fe200028f0eff */
[----:B------:R-:W-:Y:S01]  /*2c30*/  @!PT LDS RZ, [RZ] ;  /* 0x00000000fffff984 */ /* 0x000fe20000000800 */
[----:B------:R-:W-:Y:S01]  /*2c40*/  @!PT LDS RZ, [RZ] ;  /* 0x00000000fffff984 */ /* 0x000fe20000000800 */
[----:B------:R-:W-:Y:S01]  /*2c50*/  @!PT LDS RZ, [RZ] ;  /* 0x00000000fffff984 */ /* 0x000fe20000000800 */
[----:B------:R2:W-:Y:S01]  /*2c60*/  @!P1 LDGSTS.E.128 [R15], [R8.64] ;  /* 0x00000000080f9fae */ /* 0x0005e2000b921c46 */
[----:B------:R-:W-:-:S02]  /*2c70*/  LEA.HI R17, R5, R5, RZ, 0x1 ;  /* 0x0000000505117211 */ /* 0x000fc400078f08ff */
[----:B------:R-:W-:Y:S02]  /*2c80*/  @!P2 LEA R4, P4, R19, c[0x0][0x160], 0x1 ;  /* 0x000058001304aa11 */ /* 0x000fe400078808ff */
[----:B------:R-:W-:Y:S02]  /*2c90*/  @!P0 LEA.HI.X R7, R21, c[0x0][0x164], R22, 0x1, P3 ;  /* 0x0000590015078a11 */ /* 0x000fe400018f0c16 */
[----:B------:R-:W-:Y:S01]  /*2ca0*/  SHF.R.S32.HI R21, RZ, 0x1, R17 ;  /* 0x00000001ff157819 */ /* 0x000fe20000011411 */
[--C-:B------:R-:W-:Y:S01]  /*2cb0*/  @!P0 IMAD R17, R16, 0x2, R11.reuse ;  /* 0x0000000210118824 */ /* 0x100fe200078e020b */
[----:B------:R-:W-:Y:S01]  /*2cc0*/  @!P2 LEA.HI.X R5, R19, c[0x0][0x164], R20, 0x1, P4 ;  /* 0x000059001305aa11 */ /* 0x000fe200020f0c14 */
[----:B------:R-:W-:Y:S01]  /*2cd0*/  @!P2 IMAD R19, R18, 0x2, R11 ;  /* 0x000000021213a824 */ /* 0x000fe200078e020b */
[----:B------:R-:W-:Y:S01]  /*2ce0*/  ISETP.GE.AND P1, PT, R23, c[0x0][0x180], PT ;  /* 0x0000600017007a0c */ /* 0x000fe20003f26270 */
[----:B------:R-:W-:Y:S01]  /*2cf0*/  IMAD.IADD R14, R74, 0x1, R21 ;  /* 0x000000014a0e7824 */ /* 0x000fe200078e0215 */
[----:B------:R2:W-:Y:S01]  /*2d00*/  @!P0 LDGSTS.E.128 [R17], [R6.64] ;  /* 0x0000000006118fae */ /* 0x0005e2000b921c46 */
[----:B------:R-:W-:-:S02]  /*2d10*/  ISETP.GE.AND P0, PT, R13, 0x80, PT ;  /* 0x000000800d00780c */ /* 0x000fc40003f06270 */
[----:B------:R-:W-:Y:S01]  /*2d20*/  IADD3 R13, R13, 0x80, RZ ;  /* 0x000000800d0d7810 */ /* 0x000fe20007ffe0ff */
[----:B------:R2:W-:Y:S01]  /*2d30*/  @!P2 LDGSTS.E.128 [R19], [R4.64] ;  /* 0x000000000413afae */ /* 0x0005e2000b921c46 */
[----:B------:R-:W-:-:S13]  /*2d40*/  ISETP.GE.OR P1, PT, R14, c[0x0][0x178], P1 ;  /* 0x00005e000e007a0c */ /* 0x000fda0000f26670 */
[----:B------:R-:W-:Y:S05]  /*2d50*/  @P1 BRA `(.L_x_40) ;  /* 0x0000009000001947 */ /* 0x000fea0003800000 */
[----:B--2---:R-:W-:Y:S01]  /*2d60*/  IMAD R4, R14, c[0x0][0x180], RZ ;  /* 0x000060000e047a24 */ /* 0x004fe200078e02ff */
        /* <DEDUP_REMOVED lines=8> */
.L_x_40:
[----:B--2---:R-:W-:Y:S05]  /*2df0*/  BSYNC B0 ;  /* 0x0000000000007941 */ /* 0x004fea0003800000 */
.L_x_39:
[----:B------:R-:W-:Y:S01]  /*2e00*/  IADD3 R12, R12, 0x400, RZ ;  /* 0x000004000c0c7810 */ /* 0x000fe20007ffe0ff */
[----:B------:R-:W-:Y:S05]  /*2e10*/  @!P0 BRA `(.L_x_41) ;  /* 0xfffffa4000008947 */ /* 0x000fea000383ffff */
.L_x_32:
[----:B------:R-:W-:Y:S05]  /*2e20*/  BSYNC B1 ;  /* 0x0000000000017941 */ /* 0x000fea0003800000 */
.L_x_31:
[----:B------:R-:W-:Y:S01]  /*2e30*/  ISETP.GT.AND P0, PT, R0, 0x7f, PT ;  /* 0x0000007f0000780c */ /* 0x000fe20003f04270 */
[----:B------:R-:W-:-:S12]  /*2e40*/  BSSY B1, `(.L_x_42) ;  /* 0x00000a9000017945 */ /* 0x000fd80003800000 */
[----:B------:R-:W-:Y:S05]  /*2e50*/  @P0 BRA `(.L_x_43) ;  /* 0x00000a7000000947 */ /* 0x000fea0003800000 */
[----:B------:R-:W-:Y:S01]  /*2e60*/  ISETP.NE.AND P0, PT, R92, RZ, PT ;  /* 0x000000ff5c00720c */ /* 0x000fe20003f05270 */
[----:B------:R-:W-:Y:S01]  /*2e70*/  IMAD.MOV.U32 R6, RZ, RZ, 0x900 ;  /* 0x00000900ff067424 */ /* 0x000fe200078e00ff */
[----:B--2---:R-:W-:Y:S01]  /*2e80*/  IADD3 R4, R101, 0x3, RZ ;  /* 0x0000000365047810 */ /* 0x004fe20007ffe0ff */
[----:B------:R-:W-:Y:S01]  /*2e90*/  BSSY B0, `(.L_x_44) ;  /* 0x0000041000007945 */ /* 0x000fe20003800000 */
[----:B------:R-:W-:Y:S02]  /*2ea0*/  IMAD.MOV.U32 R12, RZ, RZ, R0 ;  /* 0x000000ffff0c7224 */ /* 0x000fe400078e0000 */
[----:B------:R-:W-:-:S05]  /*2eb0*/  LOP3.LUT R5, R4, 0x3, RZ, 0xc0, !PT ;  /* 0x0000000304057812 */ /* 0x000fca00078ec0ff */
[----:B------:R-:W-:Y:S02]  /*2ec0*/  IMAD R5, R5, R6, 0x6080 ;  /* 0x0000608005057424 */ /* 0x000fe400078e0206 */
        /* <DEDUP_REMOVED lines=19> */
.L_x_47:
[----:B------:R-:W-:Y:S05]  /*3000*/  BSYNC B2 ;  /* 0x0000000000027941 */ /* 0x000fea0003800000 */
.L_x_46:
[----:B------:R-:W-:Y:S01]  /*3010*/  IADD3 R12, R0, 0x20, RZ ;  /* 0x00000020000c7810 */ /* 0x000fe20007ffe0ff */
[----:B------:R-:W-:Y:S05]  /*3020*/  @!P1 BRA `(.L_x_45) ;  /* 0x0000027000009947 */ /* 0x000fea0003800000 */
[----:B--2---:R-:W-:Y:S01]  /*3030*/  IMAD R6, R4, 0x10, R93 ;  /* 0x0000001004067824 */ /* 0x004fe200078e025d */
[----:B------:R-:W-:Y:S01]  /*3040*/  ISETP.GE.AND P0, PT, R99, c[0x0][0x17c], PT ;  /* 0x00005f0063007a0c */ /* 0x000fe20003f06270 */
[----:B------:R-:W-:Y:S01]  /*3050*/  BSSY B2, `(.L_x_48) ;  /* 0x0000010000027945 */ /* 0x000fe20003800000 */
[----:B------:R-:W-:Y:S02]  /*3060*/  ISETP.NE.AND P1, PT, R92, 0x2, PT ;  /* 0x000000025c00780c */ /* 0x000fe40003f25270 */
[----:B------:R-:W-:-:S13]  /*3070*/  ISETP.GE.OR P0, PT, R6, c[0x0][0x180], P0 ;  /* 0x0000600006007a0c */ /* 0x000fda0000706670 */
[----:B------:R-:W-:Y:S05]  /*3080*/  @P0 BRA `(.L_x_49) ;  /* 0x000000c000000947 */ /* 0x000fea0003800000 */
[----:B------:R-:W-:Y:S02]  /*3090*/  IMAD R6, R6, c[0x0][0x17c], RZ ;  /* 0x00005f0006067a24 */ /* 0x000fe400078e02ff */
[----:B------:R-:W-:-:S03]  /*30a0*/  IMAD R10, R93, 0x48, R80 ;  /* 0x000000485d0a7824 */ /* 0x000fc600078e0250 */
        /* <DEDUP_REMOVED lines=10> */
.L_x_49:
[----:B------:R-:W-:Y:S05]  /*3150*/  BSYNC B2 ;  /* 0x0000000000027941 */ /* 0x000fea0003800000 */
.L_x_48:
[----:B------:R-:W-:Y:S01]  /*3160*/  IMAD.MOV.U32 R12, RZ, RZ, R83 ;  /* 0x000000ffff0c7224 */ /* 0x000fe200078e0053 */
[----:B------:R-:W-:Y:S05]  /*3170*/  @!P1 BRA `(.L_x_45) ;  /* 0x0000012000009947 */ /* 0x000fea0003800000 */
[----:B--2---:R-:W-:Y:S01]  /*3180*/  IMAD R7, R4, 0x10, R95 ;  /* 0x0000001004077824 */ /* 0x004fe200078e025f */
        /* <DEDUP_REMOVED lines=17> */
.L_x_45:
[----:B------:R-:W-:Y:S05]  /*32a0*/  BSYNC B0 ;  /* 0x0000000000007941 */ /* 0x000fea0003800000 */
.L_x_44:
[----:B------:R-:W-:-:S13]  /*32b0*/  ISETP.GE.U32.AND P0, PT, R87, 0x60, PT ;  /* 0x000000605700780c */ /* 0x000fda0003f06070 */
[----:B------:R-:W-:Y:S05]  /*32c0*/  @!P0 BRA `(.L_x_43) ;  /* 0x0000060000008947 */ /* 0x000fea0003800000 */
.L_x_52:
[C---:B------:R-:W-:Y:S01]  /*32d0*/  IADD3 R8, R12.reuse, 0x20, RZ ;  /* 0x000000200c087810 */ /* 0x040fe20007ffe0ff */
[C---:B--2---:R-:W-:Y:S01]  /*32e0*/  IMAD.SHL.U32 R6, R12.reuse, 0x8, RZ ;  /* 0x000000080c067824 */ /* 0x044fe200078e00ff */
        /* <DEDUP_REMOVED lines=15> */
[----:B------:R-:W-:Y:S01]  /*33e0*/  SHF.R.S32.HI R13, RZ, 0x1f, R10 ;  /* 0x0000001fff0d7819 */ /* 0x000fe2000001140a */
[----:B------:R-:W-:Y:S01]  /*33f0*/  IMAD.IADD R17, R75, 0x1, R16 ;  /* 0x000000014b117824 */ /* 0x000fe200078e0210 */
        /* <DEDUP_REMOVED lines=9> */
[----:B------:R-:W-:Y:S01]  /*3490*/  IMAD.IADD R25, R75, 0x1, R24 ;  /* 0x000000014b197824 */ /* 0x000fe200078e0218 */
[----:B------:R-:W-:Y:S01]  /*34a0*/  SHF.R.S32.HI R21, RZ, 0x3, R13 ;  /* 0x00000003ff157819 */ /* 0x000fe2000001140d */
[----:B------:R-:W-:Y:S01]  /*34b0*/  IMAD R13, R4, 0x10, R11 ;  /* 0x00000010040d7824 */ /* 0x000fe200078e020b */
[----:B------:R-:W-:Y:S01]  /*34c0*/  IADD3 R6, R12, 0x60, RZ ;  /* 0x000000600c067810 */ /* 0x000fe20007ffe0ff */
[C---:B------:R-:W-:Y:S01]  /*34d0*/  IMAD R20, R4.reuse, 0x10, R19 ;  /* 0x0000001004147824 */ /* 0x040fe200078e0213 */
[----:B------:R-:W-:Y:S01]  /*34e0*/  ISETP.GE.AND P1, PT, R17, c[0x0][0x17c], PT ;  /* 0x00005f0011007a0c */ /* 0x000fe20003f26270 */
[----:B------:R-:W-:Y:S01]  /*34f0*/  IMAD R23, R4, 0x10, R21 ;  /* 0x0000001004177824 */ /* 0x000fe200078e0215 */
[----:B------:R-:W-:Y:S01]  /*3500*/  ISETP.GE.AND P0, PT, R22, c[0x0][0x17c], PT ;  /* 0x00005f0016007a0c */ /* 0x000fe20003f06270 */
[----:B------:R-:W-:Y:S01]  /*3510*/  IMAD.SHL.U32 R10, R6, 0x8, RZ ;  /* 0x00000008060a7824 */ /* 0x000fe200078e00ff */
[----:B------:R-:W-:-:S02]  /*3520*/  ISETP.GE.AND P2, PT, R25, c[0x0][0x17c], PT ;  /* 0x00005f0019007a0c */ /* 0x000fc40003f46270 */
[----:B------:R-:W-:Y:S02]  /*3530*/  ISETP.GE.OR P1, PT, R13, c[0x0][0x180], P1 ;  /* 0x000060000d007a0c */ /* 0x000fe40000f26670 */
[----:B------:R-:W-:Y:S02]  /*3540*/  ISETP.GE.OR P0, PT, R20, c[0x0][0x180], P0 ;  /* 0x0000600014007a0c */ /* 0x000fe40000706670 */
[----:B------:R-:W-:Y:S02]  /*3550*/  ISETP.GE.OR P2, PT, R23, c[0x0][0x180], P2 ;  /* 0x0000600017007a0c */ /* 0x000fe40001746670 */
[----:B------:R-:W-:-:S04]  /*3560*/  SHF.R.S32.HI R7, RZ, 0x1f, R10 ;  /* 0x0000001fff077819 */ /* 0x000fc8000001140a */
[----:B------:R-:W-:Y:S02]  /*3570*/  LEA.HI R8, R7, R10, RZ, 0x6 ;  /* 0x0000000a07087211 */ /* 0x000fe400078f30ff */
[----:B------:R-:W-:Y:S01]  /*3580*/  SHF.R.S32.HI R7, RZ, 0x1f, R6 ;  /* 0x0000001fff077819 */ /* 0x000fe20000011406 */
[----:B------:R-:W-:Y:S01]  /*3590*/  @!P1 IMAD R14, R11, 0x48, R16 ;  /* 0x000000480b0e9824 */ /* 0x000fe200078e0210 */
[----:B------:R-:W-:Y:S01]  /*35a0*/  LOP3.LUT R9, R8, 0xffffffc0, RZ, 0xc0, !PT ;  /* 0xffffffc008097812 */ /* 0x000fe200078ec0ff */
[----:B------:R-:W-:Y:S01]  /*35b0*/  @!P0 IMAD R16, R19, 0x48, R18 ;  /* 0x0000004813108824 */ /* 0x000fe200078e0212 */
[----:B------:R-:W-:Y:S01]  /*35c0*/  LEA.HI R15, R7, R6, RZ, 0x3 ;  /* 0x00000006070f7211 */ /* 0x000fe200078f18ff */
[----:B------:R-:W-:Y:S01]  /*35d0*/  @!P1 IMAD R6, R13, c[0x0][0x17c], RZ ;  /* 0x00005f000d069a24 */ /* 0x000fe200078e02ff */
[----:B------:R-:W-:Y:S01]  /*35e0*/  @!P2 SHF.R.S32.HI R11, RZ, 0x1f, R25 ;  /* 0x0000001fff0ba819 */ /* 0x000fe20000011419 */
[----:B------:R-:W-:Y:S02]  /*35f0*/  @!P0 IMAD R7, R20, c[0x0][0x17c], RZ ;  /* 0x00005f0014078a24 */ /* 0x000fe400078e02ff */
[----:B------:R-:W-:Y:S01]  /*3600*/  @!P2 IMAD R8, R23, c[0x0][0x17c], RZ ;  /* 0x00005f001708aa24 */ /* 0x000fe200078e02ff */
[----:B------:R-:W-:Y:S01]  /*3610*/  @!P1 IADD3 R13, P3, R17, R6, RZ ;  /* 0x00000006110d9210 */ /* 0x000fe20007f7e0ff */
[----:B------:R-:W-:Y:S01]  /*3620*/  IMAD.IADD R26, R10, 0x1, -R9 ;  /* 0x000000010a1a7824 */ /* 0x000fe200078e0a09 */
[----:B------:R-:W-:Y:S01]  /*3630*/  @!P1 SHF.R.S32.HI R9, RZ, 0x1f, R17 ;  /* 0x0000001fff099819 */ /* 0x000fe20000011411 */
[----:B------:R-:W-:Y:S01]  /*3640*/  @!P2 IMAD R18, R21, 0x48, R24 ;  /* 0x000000481512a824 */ /* 0x000fe200078e0218 */
[----:B------:R-:W-:Y:S01]  /*3650*/  @!P0 SHF.R.S32.HI R10, RZ, 0x1f, R22 ;  /* 0x0000001fff0a8819 */ /* 0x000fe20000011416 */
[----:B------:R-:W-:Y:S01]  /*3660*/  IMAD.IADD R21, R75, 0x1, R26 ;  /* 0x000000014b157824 */ /* 0x000fe200078e021a */
[----:B------:R-:W-:-:S02]  /*3670*/  @!P0 IADD3 R19, P4, R22, R7, RZ ;  /* 0x0000000716138210 */ /* 0x000fc40007f9e0ff */
[----:B------:R-:W-:Y:S02]  /*3680*/  @!P2 IADD3 R17, P5, R25, R8, RZ ;  /* 0x000000081911a210 */ /* 0x000fe40007fbe0ff */
[----:B------:R-:W-:Y:S02]  /*3690*/  @!P1 LEA.HI.X.SX32 R24, R6, R9, 0x1, P3 ;  /* 0x0000000906189211 */ /* 0x000fe400018f0eff */
[----:B------:R-:W-:Y:S02]  /*36a0*/  @!P0 LEA.HI.X.SX32 R22, R7, R10, 0x1, P4 ;  /* 0x0000000a07168211 */ /* 0x000fe400020f0eff */
[----:B------:R-:W-:Y:S02]  /*36b0*/  @!P2 LEA.HI.X.SX32 R20, R8, R11, 0x1, P5 ;  /* 0x0000000b0814a211 */ /* 0x000fe400028f0eff */
[----:B------:R-:W-:Y:S02]  /*36c0*/  @!P1 LEA R6, P3, R13, c[0x0][0x168], 0x1 ;  /* 0x00005a000d069a11 */ /* 0x000fe400078608ff */
[----:B------:R-:W-:-:S02]  /*36d0*/  @!P0 LEA R8, P4, R19, c[0x0][0x168], 0x1 ;  /* 0x00005a0013088a11 */ /* 0x000fc400078808ff */
[----:B------:R-:W-:Y:S02]  /*36e0*/  @!P2 LEA R10, P5, R17, c[0x0][0x168], 0x1 ;  /* 0x00005a00110aaa11 */ /* 0x000fe400078a08ff */
[----:B------:R-:W-:Y:S01]  /*36f0*/  @!P1 LEA.HI.X R7, R13, c[0x0][0x16c], R24, 0x1, P3 ;  /* 0x00005b000d079a11 */ /* 0x000fe200018f0c18 */
[----:B------:R-:W-:Y:S01]  /*3700*/  @!P1 IMAD R13, R14, 0x2, R5 ;  /* 0x000000020e0d9824 */ /* 0x000fe200078e0205 */
        /* <DEDUP_REMOVED lines=26> */
.L_x_51:
[----:B--2---:R-:W-:Y:S05]  /*38b0*/  BSYNC B0 ;  /* 0x0000000000007941 */ /* 0x004fea0003800000 */
.L_x_50:
[----:B------:R-:W-:Y:S05]  /*38c0*/  @!P0 BRA `(.L_x_52) ;  /* 0xfffffa0000008947 */ /* 0x000fea000383ffff */
.L_x_43:
[----:B------:R-:W-:Y:S05]  /*38d0*/  BSYNC B1 ;  /* 0x0000000000017941 */ /* 0x000fea0003800000 */
.L_x_42:
[----:B------:R-:W0:Y:S01]  /*38e0*/  LDGDEPBAR ;  /* 0x00000000000079af */ /* 0x000e220000000000 */
[----:B------:R-:W-:-:S05]  /*38f0*/  DEPBAR.LE SB0, 0x2 ;  /* 0x000080800000791a */ /* 0x000fca0000000000 */
.L_x_29:
[----:B------:R-:W-:Y:S02]  /*3900*/  WARPSYNC 0xffffffff ;  /* 0xffffffff00007948 */ /* 0x000fe40003800000 */
[----:B------:R-:W-:Y:S01]  /*3910*/  IADD3 R101, R101, 0x1, RZ ;  /* 0x0000000165657810 */ /* 0x000fe20007ffe0ff */
[----:B------:R-:W-:Y:S03]  /*3920*/  BAR.SYNC.DEFER_BLOCKING 0x0 ;  /* 0x0000000000007b1d */ /* 0x000fe60000010000 */
[----:B------:R-:W-:-:S13]  /*3930*/  ISETP.GE.AND P0, PT, R101, UR5, PT ;  /* 0x0000000565007c0c */ /* 0x000fda000bf06270 */
[----:B------:R-:W-:Y:S01]  /*3940*/  @P0 CALL.REL.NOINC `(.L_x_27) ;  /* 0x0000001000000944 */ /* 0x000fe20003c00000 */
[----:B------:R-:W-:Y:S05]  /*3950*/  BRA `(.L_x_53) ;  /* 0xffffe6c000007947 */ /* 0x000fea000383ffff */
.L_x_27:
[----:B------:R-:W-:-:S13]  /*3960*/  ISETP.GE.AND P0, PT, R0, 0x20, PT ;  /* 0x000000200000780c */ /* 0x000fda0003f06270 */
[----:B------:R-:W-:Y:S05]  /*3970*/  @!P0 EXIT ;  /* 0x000000000000894d */ /* 0x000fea0003800000 */
[----:B------:R-:W-:Y:S01]  /*3980*/  IMAD R74, R77, 0x2a, R74 ;  /* 0x0000002a4d4a7824 */ /* 0x000fe200078e024a */
[C---:B------:R-:W-:Y:S02]  /*3990*/  ISETP.GE.AND P0, PT, R75.reuse, c[0x0][0x17c], PT ;  /* 0x00005f004b007a0c */ /* 0x040fe40003f06270 */
[C---:B--2---:R-:W-:Y:S01]  /*39a0*/  IADD3 R6, R75.reuse, 0x10, RZ ;  /* 0x000000104b067810 */ /* 0x044fe20007ffe0ff */
[C---:B------:R-:W-:Y:S01]  /*39b0*/  IMAD R5, R74.reuse, c[0x0][0x17c], RZ ;  /* 0x00005f004a057a24 */ /* 0x040fe200078e02ff */
[----:B------:R-:W-:Y:S02]  /*39c0*/  ISETP.GE.OR P1, PT, R74, c[0x0][0x178], P0 ;  /* 0x00005e004a007a0c */ /* 0x000fe40000726670 */
[C---:B------:R-:W-:Y:S02]  /*39d0*/  IADD3 R4, R75.reuse, 0x20, RZ ;  /* 0x000000204b047810 */ /* 0x040fe40007ffe0ff */
[----:B------:R-:W-:Y:S02]  /*39e0*/  IADD3 R0, R75, 0x30, RZ ;  /* 0x000000304b007810 */ /* 0x000fe40007ffe0ff */
[----:B------:R-:W-:-:S07]  /*39f0*/  SHF.R.S32.HI R15, RZ, 0x1f, R5 ;  /* 0x0000001fff0f7819 */ /* 0x000fce0000011405 */
[----:B------:R-:W-:Y:S05]  /*3a00*/  @P1 BRA `(.L_x_54) ;  /* 0x0000013000001947 */ /* 0x000fea0003800000 */
[----:B------:R-:W2:Y:S01]  /*3a10*/  S2R R8, SR_LANEID ;  /* 0x0000000000087919 */ /* 0x000ea20000000000 */
[----:B------:R-:W-:Y:S01]  /*3a20*/  IMAD.MOV.U32 R13, RZ, RZ, c[0x0][0x17c] ;  /* 0x00005f00ff0d7624 */ /* 0x000fe200078e00ff */
[C---:B------:R-:W-:Y:S01]  /*3a30*/  IADD3 R10, P1, R75.reuse, R5, RZ ;  /* 0x000000054b0a7210 */ /* 0x040fe20007f3e0ff */
[----:B------:R-:W-:Y:S01]  /*3a40*/  IMAD.MOV.U32 R9, RZ, RZ, RZ ;  /* 0x000000ffff097224 */ /* 0x000fe200078e00ff */
[----:B------:R-:W-:Y:S02]  /*3a50*/  WARPSYNC 0xffffffff ;  /* 0xffffffff00007948 */ /* 0x000fe40003800000 */
[----:B------:R-:W-:Y:S02]  /*3a60*/  SHF.R.U32.HI R13, RZ, 0x1, R13 ;  /* 0x00000001ff0d7819 */ /* 0x000fe4000001160d */
[----:B------:R-:W-:Y:S02]  /*3a70*/  LEA.HI.X.SX32 R17, R75, R15, 0x1, P1 ;  /* 0x0000000f4b117211 */ /* 0x000fe400008f0eff */
[----:B------:R-:W-:-:S02]  /*3a80*/  LEA R11, P1, R10, c[0x0][0x170], 0x1 ;  /* 0x00005c000a0b7a11 */ /* 0x000fc400078208ff */
[----:B--2---:R-:W-:Y:S02]  /*3a90*/  SHF.R.U32.HI R7, RZ, 0x2, R8 ;  /* 0x00000002ff077819 */ /* 0x004fe40000011608 */
[----:B------:R-:W-:-:S05]  /*3aa0*/  LOP3.LUT R8, R8, 0x3, RZ, 0xc0, !PT ;  /* 0x0000000308087812 */ /* 0x000fca00078ec0ff */
[----:B------:R-:W-:Y:S01]  /*3ab0*/  IMAD.WIDE.U32 R8, R7, R13, R8 ;  /* 0x0000000d07087225 */ /* 0x000fe200078e0008 */
[----:B------:R-:W-:-:S04]  /*3ac0*/  LEA.HI.X R7, R10, c[0x0][0x174], R17, 0x1, P1 ;  /* 0x00005d000a077a11 */ /* 0x000fc800008f0c11 */
[----:B------:R-:W-:-:S04]  /*3ad0*/  LEA R10, P1, R8, R11, 0x2 ;  /* 0x0000000b080a7211 */ /* 0x000fc800078210ff */
[----:B------:R-:W-:-:S05]  /*3ae0*/  LEA.HI.X R11, R8, R7, R9, 0x2, P1 ;  /* 0x00000007080b7211 */ /* 0x000fca00008f1409 */
[----:B------:R-:W-:Y:S01]  /*3af0*/  IMAD.WIDE.U32 R8, R13, 0x20, R10 ;  /* 0x000000200d087825 */ /* 0x000fe200078e000a */
[----:B------:R2:W-:Y:S04]  /*3b00*/  STG.E [R10.64], R2 ;  /* 0x000000020a007986 */ /* 0x0005e8000c101906 */
[----:B------:R2:W-:Y:S04]  /*3b10*/  STG.E [R8.64], R3 ;  /* 0x0000000308007986 */ /* 0x0005e8000c101906 */
[----:B------:R2:W-:Y:S04]  /*3b20*/  STG.E [R10.64+0x10], R72 ;  /* 0x000010480a007986 */ /* 0x0005e8000c101906 */
[----:B------:R2:W-:Y:S02]  /*3b30*/  STG.E [R8.64+0x10], R73 ;  /* 0x0000104908007986 */ /* 0x0005e4000c101906 */
.L_x_54:
[----:B------:R-:W-:Y:S02]  /*3b40*/  ISETP.GE.AND P3, PT, R6, c[0x0][0x17c], PT ;  /* 0x00005f0006007a0c */ /* 0x000fe40003f66270 */
[----:B------:R-:W-:-:S02]  /*3b50*/  ISETP.GE.AND P1, PT, R4, c[0x0][0x17c], PT ;  /* 0x00005f0004007a0c */ /* 0x000fc40003f26270 */
[----:B------:R-:W-:Y:S02]  /*3b60*/  ISETP.GE.OR P6, PT, R74, c[0x0][0x178], P3 ;  /* 0x00005e004a007a0c */ /* 0x000fe40001fc6670 */
[----:B------:R-:W-:Y:S02]  /*3b70*/  ISETP.GE.AND P2, PT, R0, c[0x0][0x17c], PT ;  /* 0x00005f0000007a0c */ /* 0x000fe40003f46270 */
[C---:B--2---:R-:W-:Y:S02]  /*3b80*/  IADD3 R2, R74.reuse, 0x10, RZ ;  /* 0x000000104a027810 */ /* 0x044fe40007ffe0ff */
[C---:B------:R-:W-:Y:S02]  /*3b90*/  ISETP.GE.OR P5, PT, R74.reuse, c[0x0][0x178], P1 ;  /* 0x00005e004a007a0c */ /* 0x040fe40000fa6670 */
[----:B------:R-:W-:Y:S02]  /*3ba0*/  ISETP.GE.OR P4, PT, R74, c[0x0][0x178], P2 ;  /* 0x00005e004a007a0c */ /* 0x000fe40001786670 */
[----:B------:R-:W-:-:S02]  /*3bb0*/  ISETP.GE.OR P0, PT, R2, c[0x0][0x178], P0 ;  /* 0x00005e0002007a0c */ /* 0x000fc40000706670 */
[C---:B------:R-:W-:Y:S02]  /*3bc0*/  ISETP.GE.OR P3, PT, R2.reuse, c[0x0][0x178], P3 ;  /* 0x00005e0002007a0c */ /* 0x040fe40001f66670 */
[C---:B------:R-:W-:Y:S02]  /*3bd0*/  ISETP.GE.OR P1, PT, R2.reuse, c[0x0][0x178], P1 ;  /* 0x00005e0002007a0c */ /* 0x040fe40000f26670 */
[----:B------:R-:W-:Y:S01]  /*3be0*/  ISETP.GE.OR P2, PT, R2, c[0x0][0x178], P2 ;  /* 0x00005e0002007a0c */ /* 0x000fe20001746670 */
[----:B------:R-:W-:-:S04]  /*3bf0*/  IMAD.MOV.U32 R2, RZ, RZ, c[0x0][0x17c] ;  /* 0x00005f00ff027624 */ /* 0x000fc800078e00ff */
[----:B------:R-:W-:Y:S01]  /*3c00*/  IMAD R3, R2, 0x10, R5 ;  /* 0x0000001002037824 */ /* 0x000fe200078e0205 */
[----:B------:R-:W-:Y:S05]  /*3c10*/  @P6 BRA `(.L_x_55) ;  /* 0x0000013000006947 */ /* 0x000fea0003800000 */
[----:B------:R-:W2:Y:S01]  /*3c20*/  S2R R8, SR_LANEID ;  /* 0x0000000000087919 */ /* 0x000ea20000000000 */
[----:B------:R-:W-:Y:S01]  /*3c30*/  IMAD.MOV.U32 R7, RZ, RZ, c[0x0][0x17c] ;  /* 0x00005f00ff077624 */ /* 0x000fe200078e00ff */
[----:B------:R-:W-:Y:S01]  /*3c40*/  IADD3 R12, P6, R5, R6, RZ ;  /* 0x00000006050c7210 */ /* 0x000fe20007fde0ff */
        /* <DEDUP_REMOVED lines=16> */
.L_x_55:
[----:B------:R-:W-:Y:S05]  /*3d50*/  @P5 BRA `(.L_x_56) ;  /* 0x0000013000005947 */ /* 0x000fea0003800000 */
[----:B--2---:R-:W2:Y:S01]  /*3d60*/  S2R R8, SR_LANEID ;  /* 0x0000000000087919 */ /* 0x004ea20000000000 */
[----:B------:R-:W-:Y:S01]  /*3d70*/  IMAD.MOV.U32 R7, RZ, RZ, c[0x0][0x17c] ;  /* 0x00005f00ff077624 */ /* 0x000fe200078e00ff */
[----:B------:R-:W-:Y:S01]  /*3d80*/  IADD3 R12, P5, R5, R4, RZ ;  /* 0x00000004050c7210 */ /* 0x000fe20007fbe0ff */
[----:B------:R-:W-:Y:S01]  /*3d90*/  IMAD.MOV.U32 R9, RZ, RZ, RZ ;  /* 0x000000ffff097224 */ /* 0x000fe200078e00ff */
[----:B------:R-:W-:Y:S02]  /*3da0*/  WARPSYNC 0xffffffff ;  /* 0xffffffff00007948 */ /* 0x000fe40003800000 */
[----:B------:R-:W-:-:S02]  /*3db0*/  SHF.R.U32.HI R17, RZ, 0x1, R7 ;  /* 0x00000001ff117819 */ /* 0x000fc40000011607 */
[----:B------:R-:W-:Y:S02]  /*3dc0*/  LEA.HI.X.SX32 R13, R4, R15, 0x1, P5 ;  /* 0x0000000f040d7211 */ /* 0x000fe400028f0eff */
[----:B------:R-:W-:Y:S02]  /*3dd0*/  LEA R7, P5, R12, c[0x0][0x170], 0x1 ;  /* 0x00005c000c077a11 */ /* 0x000fe400078a08ff */
        /* <DEDUP_REMOVED lines=11> */
.L_x_56:
[----:B------:R-:W-:Y:S05]  /*3e90*/  @P4 BRA `(.L_x_57) ;  /* 0x0000013000004947 */ /* 0x000fea0003800000 */
[----:B--2---:R-:W2:Y:S01]  /*3ea0*/  S2R R8, SR_LANEID ;  /* 0x0000000000087919 */ /* 0x004ea20000000000 */
[----:B------:R-:W-:Y:S01]  /*3eb0*/  IMAD.MOV.U32 R9, RZ, RZ, c[0x0][0x17c] ;  /* 0x00005f00ff097624 */ /* 0x000fe200078e00ff */
[----:B------:R-:W-:Y:S01]  /*3ec0*/  IADD3 R7, P4, R5, R0, RZ ;  /* 0x0000000005077210 */ /* 0x000fe20007f9e0ff */
[----:B------:R-:W-:Y:S03]  /*3ed0*/  WARPSYNC 0xffffffff ;  /* 0xffffffff00007948 */ /* 0x000fe60003800000 */
[----:B------:R-:W-:Y:S01]  /*3ee0*/  SHF.R.U32.HI R13, RZ, 0x1, R9 ;  /* 0x00000001ff0d7819 */ /* 0x000fe20000011609 */
[----:B------:R-:W-:Y:S01]  /*3ef0*/  IMAD.MOV.U32 R9, RZ, RZ, RZ ;  /* 0x000000ffff097224 */ /* 0x000fe200078e00ff */
[----:B------:R-:W-:-:S02]  /*3f00*/  LEA.HI.X.SX32 R12, R0, R15, 0x1, P4 ;  /* 0x0000000f000c7211 */ /* 0x000fc400020f0eff */
[----:B------:R-:W-:-:S04]  /*3f10*/  LEA R5, P4, R7, c[0x0][0x170], 0x1 ;  /* 0x00005c0007057a11 */ /* 0x000fc800078808ff */
[----:B------:R-:W-:Y:S02]  /*3f20*/  LEA.HI.X R7, R7, c[0x0][0x174], R12, 0x1, P4 ;  /* 0x00005d0007077a11 */ /* 0x000fe400020f0c0c */
[----:B--2---:R-:W-:Y:S02]  /*3f30*/  SHF.R.U32.HI R11, RZ, 0x2, R8 ;  /* 0x00000002ff0b7819 */ /* 0x004fe40000011608 */
[----:B------:R-:W-:-:S05]  /*3f40*/  LOP3.LUT R8, R8, 0x3, RZ, 0xc0, !PT ;  /* 0x0000000308087812 */ /* 0x000fca00078ec0ff */
[----:B------:R-:W-:-:S05]  /*3f50*/  IMAD.WIDE.U32 R10, R11, R13, R8 ;  /* 0x0000000d0b0a7225 */ /* 0x000fca00078e0008 */
[----:B------:R-:W-:-:S04]  /*3f60*/  LEA R8, P4, R10, R5, 0x2 ;  /* 0x000000050a087211 */ /* 0x000fc800078810ff */
[----:B------:R-:W-:-:S05]  /*3f70*/  LEA.HI.X R9, R10, R7, R11, 0x2, P4 ;  /* 0x000000070a097211 */ /* 0x000fca00020f140b */
[----:B------:R-:W-:Y:S01]  /*3f80*/  IMAD.WIDE.U32 R10, R13, 0x20, R8 ;  /* 0x000000200d0a7825 */ /* 0x000fe200078e0008 */
[----:B------:R2:W-:Y:S04]  /*3f90*/  STG.E [R8.64], R48 ;  /* 0x0000003008007986 */ /* 0x0005e8000c101906 */
[----:B------:R2:W-:Y:S04]  /*3fa0*/  STG.E [R10.64], R49 ;  /* 0x000000310a007986 */ /* 0x0005e8000c101906 */
[----:B------:R2:W-:Y:S04]  /*3fb0*/  STG.E [R8.64+0x10], R66 ;  /* 0x0000104208007986 */ /* 0x0005e8000c101906 */
[----:B------:R2:W-:Y:S02]  /*3fc0*/  STG.E [R10.64+0x10], R67 ;  /* 0x000010430a007986 */ /* 0x0005e4000c101906 */
.L_x_57:
[----:B------:R-:W-:Y:S01]  /*3fd0*/  SHF.R.S32.HI R13, RZ, 0x1f, R3 ;  /* 0x0000001fff0d7819 */ /* 0x000fe20000011403 */
[----:B------:R-:W-:Y:S05]  /*3fe0*/  @P0 BRA `(.L_x_58) ;  /* 0x0000012000000947 */ /* 0x000fea0003800000 */
[----:B------:R-:W3:Y:S01]  /*3ff0*/  S2R R5, SR_LANEID ;  /* 0x0000000000057919 */ /* 0x000ee20000000000 */
[C---:B------:R-:W-:Y:S01]  /*4000*/  IADD3 R7, P0, R75.reuse, R3, RZ ;  /* 0x000000034b077210 */ /* 0x040fe20007f1e0ff */
[----:B--2---:R-:W-:Y:S01]  /*4010*/  IMAD.MOV.U32 R9, RZ, RZ, RZ ;  /* 0x000000ffff097224 */ /* 0x004fe200078e00ff */
[----:B------:R-:W-:Y:S01]  /*4020*/  SHF.R.U32.HI R15, RZ, 0x1, R2 ;  /* 0x00000001ff0f7819 */ /* 0x000fe20000011602 */
[----:B------:R-:W-:Y:S01]  /*4030*/  WARPSYNC 0xffffffff ;  /* 0xffffffff00007948 */ /* 0x000fe20003800000 */
[----:B------:R-:W-:-:S02]  /*4040*/  LEA.HI.X.SX32 R12, R75, R13, 0x1, P0 ;  /* 0x0000000d4b0c7211 */ /* 0x000fc400000f0eff */
[----:B---3--:R-:W-:Y:S02]  /*4050*/  LOP3.LUT R8, R5, 0x3, RZ, 0xc0, !PT ;  /* 0x0000000305087812 */ /* 0x008fe400078ec0ff */
[----:B------:R-:W-:Y:S02]  /*4060*/  SHF.R.U32.HI R11, RZ, 0x2, R5 ;  /* 0x00000002ff0b7819 */ /* 0x000fe40000011605 */
[----:B------:R-:W-:-:S03]  /*4070*/  LEA R5, P0, R7, c[0x0][0x170], 0x1 ;  /* 0x00005c0007057a11 */ /* 0x000fc600078008ff */
        /* <DEDUP_REMOVED lines=9> */
.L_x_58:
        /* <DEDUP_REMOVED lines=19> */
.L_x_59:
[----:B------:R-:W-:Y:S05]  /*4240*/  @P1 BRA `(.L_x_60) ;  /* 0x0000012000001947 */ /* 0x000fea0003800000 */
[----:B------:R-:W3:Y:S01]  /*4250*/  S2R R5, SR_LANEID ;  /* 0x0000000000057919 */ /* 0x000ee20000000000 */
[C---:B--2---:R-:W-:Y:S01]  /*4260*/  IADD3 R9, P0, R4.reuse, R3, RZ ;  /* 0x0000000304097210 */ /* 0x044fe20007f1e0ff */
[----:B------:R-:W-:Y:S01]  /*4270*/  IMAD.MOV.U32 R7, RZ, RZ, RZ ;  /* 0x000000ffff077224 */ /* 0x000fe200078e00ff */
        /* <DEDUP_REMOVED lines=15> */
.L_x_60:
[----:B------:R-:W-:Y:S05]  /*4370*/  @P2 EXIT ;  /* 0x000000000000294d */ /* 0x000fea0003800000 */
[----:B--2---:R-:W2:Y:S01]  /*4380*/  S2R R4, SR_LANEID ;  /* 0x0000000000047919 */ /* 0x004ea20000000000 */
[----:B------:R-:W-:Y:S01]  /*4390*/  SHF.R.U32.HI R9, RZ, 0x1, R2 ;  /* 0x00000001ff097819 */ /* 0x000fe20000011602 */
[----:B------:R-:W-:Y:S01]  /*43a0*/  WARPSYNC 0xffffffff ;  /* 0xffffffff00007948 */ /* 0x000fe20003800000 */
[----:B------:R-:W-:Y:S01]  /*43b0*/  IADD3 R6, P0, R0, R3, RZ ;  /* 0x0000000300067210 */ /* 0x000fe20007f1e0ff */
[----:B------:R-:W-:-:S03]  /*43c0*/  IMAD.MOV.U32 R3, RZ, RZ, RZ ;  /* 0x000000ffff037224 */ /* 0x000fc600078e00ff */
[----:B------:R-:W-:Y:S02]  /*43d0*/  LEA.HI.X.SX32 R13, R0, R13, 0x1, P0 ;  /* 0x0000000d000d7211 */ /* 0x000fe400000f0eff */
[----:B------:R-:W-:Y:S02]  /*43e0*/  LEA R7, P0, R6, c[0x0][0x170], 0x1 ;  /* 0x00005c0006077a11 */ /* 0x000fe400078008ff */
[----:B--2---:R-:W-:Y:S02]  /*43f0*/  LOP3.LUT R2, R4, 0x3, RZ, 0xc0, !PT ;  /* 0x0000000304027812 */ /* 0x004fe400078ec0ff */
[----:B------:R-:W-:-:S05]  /*4400*/  SHF.R.U32.HI R5, RZ, 0x2, R4 ;  /* 0x00000002ff057819 */ /* 0x000fca0000011604 */
[----:B------:R-:W-:Y:S01]  /*4410*/  IMAD.WIDE.U32 R4, R5, R9, R2 ;  /* 0x0000000905047225 */ /* 0x000fe200078e0002 */
[----:B------:R-:W-:-:S04]  /*4420*/  LEA.HI.X R3, R6, c[0x0][0x174], R13, 0x1, P0 ;  /* 0x00005d0006037a11 */ /* 0x000fc800000f0c0d */
[----:B------:R-:W-:-:S04]  /*4430*/  LEA R2, P0, R4, R7, 0x2 ;  /* 0x0000000704027211 */ /* 0x000fc800078010ff */
[----:B------:R-:W-:-:S05]  /*4440*/  LEA.HI.X R3, R4, R3, R5, 0x2, P0 ;  /* 0x0000000304037211 */ /* 0x000fca00000f1405 */
[----:B------:R-:W-:Y:S01]  /*4450*/  IMAD.WIDE.U32 R4, R9, 0x20, R2 ;  /* 0x0000002009047825 */ /* 0x000fe200078e0002 */
[----:B------:R-:W-:Y:S04]  /*4460*/  STG.E [R2.64], R56 ;  /* 0x0000003802007986 */ /* 0x000fe8000c101906 */
[----:B------:R-:W-:Y:S04]  /*4470*/  STG.E [R4.64], R57 ;  /* 0x0000003904007986 */ /* 0x000fe8000c101906 */
[----:B------:R-:W-:Y:S04]  /*4480*/  STG.E [R2.64+0x10], R58 ;  /* 0x0000103a02007986 */ /* 0x000fe8000c101906 */
[----:B------:R-:W-:Y:S01]  /*4490*/  STG.E [R4.64+0x10], R59 ;  /* 0x0000103b04007986 */ /* 0x000fe2000c101906 */
[----:B------:R-:W-:Y:S05]  /*44a0*/  EXIT ;  /* 0x000000000000794d */ /* 0x000fea0003800000 */
.L_x_61:
[----:B------:R-:W-:-:S00]  /*44b0*/  BRA `(.L_x_61) ;  /* 0xfffffff000007947 */ /* 0x000fc0000383ffff */
[----:B------:R-:W-:-:S00]  /*44c0*/  NOP ;  /* 0x0000000000007918 */ /* 0x000fc00000000000 */
        /* <DEDUP_REMOVED lines=11> */
.L_x_62:


//--------------------- .nv.shared.gemm_mma_kernel --------------------------
	.section	.nv.shared.gemm_mma_kernel,"aw",@nobits
	.sectionflags	@""
	.align	16
